//
// Generated by NVIDIA NVVM Compiler
//
// Compiler Build ID: CL-36424714
// Cuda compilation tools, release 13.0, V13.0.88
// Based on NVVM 20.0.0
//

.version 9.0
.target sm_100
.address_size 64

	// .globl	_ZN2k623sgemm_warptiling_kernelILi128ELi128ELi128ELi8ELi8ELi4ELi64ELi64ELi1ELi4ELi64ELi16EEEviiifPfS1_fS1_
// _ZZN2k623sgemm_warptiling_kernelILi128ELi128ELi128ELi8ELi8ELi4ELi64ELi64ELi1ELi4ELi64ELi16EEEviiifPfS1_fS1_E6A_tile has been demoted
// _ZZN2k623sgemm_warptiling_kernelILi128ELi128ELi128ELi8ELi8ELi4ELi64ELi64ELi1ELi4ELi64ELi16EEEviiifPfS1_fS1_E6B_tile has been demoted

.visible .entry _ZN2k623sgemm_warptiling_kernelILi128ELi128ELi128ELi8ELi8ELi4ELi64ELi64ELi1ELi4ELi64ELi16EEEviiifPfS1_fS1_(
	.param .u32 _ZN2k623sgemm_warptiling_kernelILi128ELi128ELi128ELi8ELi8ELi4ELi64ELi64ELi1ELi4ELi64ELi16EEEviiifPfS1_fS1__param_0,
	.param .u32 _ZN2k623sgemm_warptiling_kernelILi128ELi128ELi128ELi8ELi8ELi4ELi64ELi64ELi1ELi4ELi64ELi16EEEviiifPfS1_fS1__param_1,
	.param .u32 _ZN2k623sgemm_warptiling_kernelILi128ELi128ELi128ELi8ELi8ELi4ELi64ELi64ELi1ELi4ELi64ELi16EEEviiifPfS1_fS1__param_2,
	.param .f32 _ZN2k623sgemm_warptiling_kernelILi128ELi128ELi128ELi8ELi8ELi4ELi64ELi64ELi1ELi4ELi64ELi16EEEviiifPfS1_fS1__param_3,
	.param .u64 .ptr .align 1 _ZN2k623sgemm_warptiling_kernelILi128ELi128ELi128ELi8ELi8ELi4ELi64ELi64ELi1ELi4ELi64ELi16EEEviiifPfS1_fS1__param_4,
	.param .u64 .ptr .align 1 _ZN2k623sgemm_warptiling_kernelILi128ELi128ELi128ELi8ELi8ELi4ELi64ELi64ELi1ELi4ELi64ELi16EEEviiifPfS1_fS1__param_5,
	.param .f32 _ZN2k623sgemm_warptiling_kernelILi128ELi128ELi128ELi8ELi8ELi4ELi64ELi64ELi1ELi4ELi64ELi16EEEviiifPfS1_fS1__param_6,
	.param .u64 .ptr .align 1 _ZN2k623sgemm_warptiling_kernelILi128ELi128ELi128ELi8ELi8ELi4ELi64ELi64ELi1ELi4ELi64ELi16EEEviiifPfS1_fS1__param_7
)
{
	.reg .pred 	%p<4>;
	.reg .b16 	%rs<8>;
	.reg .b32 	%r<81>;
	.reg .b32 	%f<1327>;
	.reg .b64 	%rd<48>;
	// demoted variable
	.shared .align 4 .b8 _ZZN2k623sgemm_warptiling_kernelILi128ELi128ELi128ELi8ELi8ELi4ELi64ELi64ELi1ELi4ELi64ELi16EEEviiifPfS1_fS1_E6A_tile[4096];
	// demoted variable
	.shared .align 4 .b8 _ZZN2k623sgemm_warptiling_kernelILi128ELi128ELi128ELi8ELi8ELi4ELi64ELi64ELi1ELi4ELi64ELi16EEEviiifPfS1_fS1_E6B_tile[4096];
	ld.param.u32 	%r9, [_ZN2k623sgemm_warptiling_kernelILi128ELi128ELi128ELi8ELi8ELi4ELi64ELi64ELi1ELi4ELi64ELi16EEEviiifPfS1_fS1__param_1];
	ld.param.u32 	%r10, [_ZN2k623sgemm_warptiling_kernelILi128ELi128ELi128ELi8ELi8ELi4ELi64ELi64ELi1ELi4ELi64ELi16EEEviiifPfS1_fS1__param_2];
	ld.param.u64 	%rd8, [_ZN2k623sgemm_warptiling_kernelILi128ELi128ELi128ELi8ELi8ELi4ELi64ELi64ELi1ELi4ELi64ELi16EEEviiifPfS1_fS1__param_4];
	ld.param.u64 	%rd9, [_ZN2k623sgemm_warptiling_kernelILi128ELi128ELi128ELi8ELi8ELi4ELi64ELi64ELi1ELi4ELi64ELi16EEEviiifPfS1_fS1__param_5];
	cvta.to.global.u64 	%rd10, %rd8;
	cvta.to.global.u64 	%rd11, %rd9;
	mov.u32 	%r11, %tid.x;
	and.b32  	%r12, %r11, 960;
	shl.b32 	%r13, %r11, 1;
	and.b32  	%r14, %r13, 64;
	mov.u32 	%r15, %ctaid.y;
	shl.b32 	%r16, %r15, 7;
	mul.lo.s32 	%r17, %r10, %r16;
	mul.wide.u32 	%rd12, %r17, 4;
	add.s64 	%rd46, %rd10, %rd12;
	mov.u32 	%r18, %ctaid.x;
	shl.b32 	%r19, %r18, 7;
	mul.wide.u32 	%rd13, %r19, 4;
	add.s64 	%rd47, %rd11, %rd13;
	add.s32 	%r20, %r16, %r12;
	or.b32  	%r21, %r14, %r19;
	mad.lo.s32 	%r1, %r9, %r20, %r21;
	setp.lt.s32 	%p1, %r10, 1;
	mov.f32 	%f1199, 0f00000000;
	mov.f32 	%f1200, %f1199;
	mov.f32 	%f1201, %f1199;
	mov.f32 	%f1202, %f1199;
	mov.f32 	%f1203, %f1199;
	mov.f32 	%f1204, %f1199;
	mov.f32 	%f1205, %f1199;
	mov.f32 	%f1206, %f1199;
	mov.f32 	%f1207, %f1199;
	mov.f32 	%f1208, %f1199;
	mov.f32 	%f1209, %f1199;
	mov.f32 	%f1210, %f1199;
	mov.f32 	%f1211, %f1199;
	mov.f32 	%f1212, %f1199;
	mov.f32 	%f1213, %f1199;
	mov.f32 	%f1214, %f1199;
	mov.f32 	%f1215, %f1199;
	mov.f32 	%f1216, %f1199;
	mov.f32 	%f1217, %f1199;
	mov.f32 	%f1218, %f1199;
	mov.f32 	%f1219, %f1199;
	mov.f32 	%f1220, %f1199;
	mov.f32 	%f1221, %f1199;
	mov.f32 	%f1222, %f1199;
	mov.f32 	%f1223, %f1199;
	mov.f32 	%f1224, %f1199;
	mov.f32 	%f1225, %f1199;
	mov.f32 	%f1226, %f1199;
	mov.f32 	%f1227, %f1199;
	mov.f32 	%f1228, %f1199;
	mov.f32 	%f1229, %f1199;
	mov.f32 	%f1230, %f1199;
	mov.f32 	%f1231, %f1199;
	mov.f32 	%f1232, %f1199;
	mov.f32 	%f1233, %f1199;
	mov.f32 	%f1234, %f1199;
	mov.f32 	%f1235, %f1199;
	mov.f32 	%f1236, %f1199;
	mov.f32 	%f1237, %f1199;
	mov.f32 	%f1238, %f1199;
	mov.f32 	%f1239, %f1199;
	mov.f32 	%f1240, %f1199;
	mov.f32 	%f1241, %f1199;
	mov.f32 	%f1242, %f1199;
	mov.f32 	%f1243, %f1199;
	mov.f32 	%f1244, %f1199;
	mov.f32 	%f1245, %f1199;
	mov.f32 	%f1246, %f1199;
	mov.f32 	%f1247, %f1199;
	mov.f32 	%f1248, %f1199;
	mov.f32 	%f1249, %f1199;
	mov.f32 	%f1250, %f1199;
	mov.f32 	%f1251, %f1199;
	mov.f32 	%f1252, %f1199;
	mov.f32 	%f1253, %f1199;
	mov.f32 	%f1254, %f1199;
	mov.f32 	%f1255, %f1199;
	mov.f32 	%f1256, %f1199;
	mov.f32 	%f1257, %f1199;
	mov.f32 	%f1258, %f1199;
	mov.f32 	%f1259, %f1199;
	mov.f32 	%f1260, %f1199;
	mov.f32 	%f1261, %f1199;
	mov.f32 	%f1262, %f1199;
	mov.f32 	%f1263, %f1199;
	mov.f32 	%f1264, %f1199;
	mov.f32 	%f1265, %f1199;
	mov.f32 	%f1266, %f1199;
	mov.f32 	%f1267, %f1199;
	mov.f32 	%f1268, %f1199;
	mov.f32 	%f1269, %f1199;
	mov.f32 	%f1270, %f1199;
	mov.f32 	%f1271, %f1199;
	mov.f32 	%f1272, %f1199;
	mov.f32 	%f1273, %f1199;
	mov.f32 	%f1274, %f1199;
	mov.f32 	%f1275, %f1199;
	mov.f32 	%f1276, %f1199;
	mov.f32 	%f1277, %f1199;
	mov.f32 	%f1278, %f1199;
	mov.f32 	%f1279, %f1199;
	mov.f32 	%f1280, %f1199;
	mov.f32 	%f1281, %f1199;
	mov.f32 	%f1282, %f1199;
	mov.f32 	%f1283, %f1199;
	mov.f32 	%f1284, %f1199;
	mov.f32 	%f1285, %f1199;
	mov.f32 	%f1286, %f1199;
	mov.f32 	%f1287, %f1199;
	mov.f32 	%f1288, %f1199;
	mov.f32 	%f1289, %f1199;
	mov.f32 	%f1290, %f1199;
	mov.f32 	%f1291, %f1199;
	mov.f32 	%f1292, %f1199;
	mov.f32 	%f1293, %f1199;
	mov.f32 	%f1294, %f1199;
	mov.f32 	%f1295, %f1199;
	mov.f32 	%f1296, %f1199;
	mov.f32 	%f1297, %f1199;
	mov.f32 	%f1298, %f1199;
	mov.f32 	%f1299, %f1199;
	mov.f32 	%f1300, %f1199;
	mov.f32 	%f1301, %f1199;
	mov.f32 	%f1302, %f1199;
	mov.f32 	%f1303, %f1199;
	mov.f32 	%f1304, %f1199;
	mov.f32 	%f1305, %f1199;
	mov.f32 	%f1306, %f1199;
	mov.f32 	%f1307, %f1199;
	mov.f32 	%f1308, %f1199;
	mov.f32 	%f1309, %f1199;
	mov.f32 	%f1310, %f1199;
	mov.f32 	%f1311, %f1199;
	mov.f32 	%f1312, %f1199;
	mov.f32 	%f1313, %f1199;
	mov.f32 	%f1314, %f1199;
	mov.f32 	%f1315, %f1199;
	mov.f32 	%f1316, %f1199;
	mov.f32 	%f1317, %f1199;
	mov.f32 	%f1318, %f1199;
	mov.f32 	%f1319, %f1199;
	mov.f32 	%f1320, %f1199;
	mov.f32 	%f1321, %f1199;
	mov.f32 	%f1322, %f1199;
	mov.f32 	%f1323, %f1199;
	mov.f32 	%f1324, %f1199;
	mov.f32 	%f1325, %f1199;
	mov.f32 	%f1326, %f1199;
	@%p1 bra 	$L__BB0_5;
	mov.b32 	%r78, 0;
	mov.f32 	%f1199, 0f00000000;
$L__BB0_2:
	ld.param.u32 	%r76, [_ZN2k623sgemm_warptiling_kernelILi128ELi128ELi128ELi8ELi8ELi4ELi64ELi64ELi1ELi4ELi64ELi16EEEviiifPfS1_fS1__param_2];
	ld.param.u32 	%r73, [_ZN2k623sgemm_warptiling_kernelILi128ELi128ELi128ELi8ELi8ELi4ELi64ELi64ELi1ELi4ELi64ELi16EEEviiifPfS1_fS1__param_1];
	mov.u32 	%r24, %tid.x;
	shr.u32 	%r25, %r24, 5;
	cvt.u16.u32 	%rs1, %r25;
	and.b16  	%rs2, %rs1, 1;
	mul.wide.u16 	%r26, %rs2, 256;
	cvt.u16.u32 	%rs3, %r24;
	and.b16  	%rs4, %rs3, 3;
	mul.wide.u16 	%r27, %rs4, 16;
	or.b32  	%r28, %r26, %r27;
	mov.u32 	%r29, _ZZN2k623sgemm_warptiling_kernelILi128ELi128ELi128ELi8ELi8ELi4ELi64ELi64ELi1ELi4ELi64ELi16EEEviiifPfS1_fS1_E6B_tile;
	add.s32 	%r30, %r28, %r29;
	add.s32 	%r79, %r30, 128;
	shl.b32 	%r31, %r73, 2;
	shl.b32 	%r32, %r24, 2;
	and.b32  	%r33, %r32, 124;
	mad.lo.s32 	%r34, %r25, %r73, %r33;
	add.s32 	%r35, %r34, %r31;
	shl.b32 	%r36, %r76, 6;
	shr.u32 	%r37, %r24, 1;
	and.b32  	%r38, %r32, 4;
	mad.lo.s32 	%r39, %r37, %r76, %r38;
	add.s32 	%r40, %r39, %r36;
	mul.wide.u32 	%rd14, %r39, 4;
	add.s64 	%rd15, %rd46, %rd14;
	ld.global.v4.f32 	{%f517, %f518, %f519, %f520}, [%rd15];
	shl.b32 	%r41, %r37, 2;
	shl.b32 	%r42, %r24, 11;
	and.b32  	%r43, %r42, 2048;
	or.b32  	%r44, %r43, %r41;
	mov.u32 	%r45, _ZZN2k623sgemm_warptiling_kernelILi128ELi128ELi128ELi8ELi8ELi4ELi64ELi64ELi1ELi4ELi64ELi16EEEviiifPfS1_fS1_E6A_tile;
	add.s32 	%r46, %r45, %r44;
	st.shared.f32 	[%r46], %f517;
	st.shared.f32 	[%r46+512], %f518;
	st.shared.f32 	[%r46+1024], %f519;
	st.shared.f32 	[%r46+1536], %f520;
	mul.wide.u32 	%rd16, %r40, 4;
	add.s64 	%rd17, %rd46, %rd16;
	ld.global.v4.f32 	{%f521, %f522, %f523, %f524}, [%rd17];
	st.shared.f32 	[%r46+256], %f521;
	st.shared.f32 	[%r46+768], %f522;
	st.shared.f32 	[%r46+1280], %f523;
	st.shared.f32 	[%r46+1792], %f524;
	mul.wide.s32 	%rd18, %r34, 4;
	add.s64 	%rd19, %rd47, %rd18;
	ld.global.v4.f32 	{%f525, %f526, %f527, %f528}, [%rd19];
	shl.b32 	%r47, %r24, 4;
	and.b32  	%r48, %r47, 496;
	shl.b32 	%r49, %r25, 9;
	or.b32  	%r50, %r49, %r48;
	add.s32 	%r51, %r29, %r50;
	st.shared.v4.f32 	[%r51], {%f525, %f526, %f527, %f528};
	mul.wide.s32 	%rd20, %r35, 4;
	add.s64 	%rd21, %rd47, %rd20;
	ld.global.v4.f32 	{%f529, %f530, %f531, %f532}, [%rd21];
	st.shared.v4.f32 	[%r51+2048], {%f529, %f530, %f531, %f532};
	bar.sync 	0;
	mov.b32 	%r80, 128;
$L__BB0_3:
	mov.u32 	%r52, %tid.x;
	shl.b32 	%r53, %r52, 2;
	and.b32  	%r54, %r53, 3840;
	cvt.u16.u32 	%rs5, %r52;
	shr.u16 	%rs6, %rs5, 2;
	and.b16  	%rs7, %rs6, 7;
	mul.wide.u16 	%r55, %rs7, 32;
	or.b32  	%r56, %r54, %r55;
	mov.u32 	%r57, _ZZN2k623sgemm_warptiling_kernelILi128ELi128ELi128ELi8ELi8ELi4ELi64ELi64ELi1ELi4ELi64ELi16EEEviiifPfS1_fS1_E6A_tile;
	add.s32 	%r58, %r56, %r57;
	add.s32 	%r59, %r58, %r80;
	ld.shared.v4.f32 	{%f533, %f534, %f535, %f536}, [%r59+-128];
	ld.shared.v4.f32 	{%f537, %f538, %f539, %f540}, [%r59+-112];
	ld.shared.v4.f32 	{%f541, %f542, %f543, %f544}, [%r79+-128];
	ld.shared.v4.f32 	{%f545, %f546, %f547, %f548}, [%r79+-64];
	ld.shared.v4.f32 	{%f549, %f550, %f551, %f552}, [%r79];
	ld.shared.v4.f32 	{%f553, %f554, %f555, %f556}, [%r79+64];
	fma.rn.f32 	%f1326, %f533, %f541, %f1326;
	fma.rn.f32 	%f1325, %f533, %f542, %f1325;
	fma.rn.f32 	%f1324, %f533, %f543, %f1324;
	fma.rn.f32 	%f1323, %f533, %f544, %f1323;
	fma.rn.f32 	%f1310, %f534, %f541, %f1310;
	fma.rn.f32 	%f1309, %f534, %f542, %f1309;
	fma.rn.f32 	%f1308, %f534, %f543, %f1308;
	fma.rn.f32 	%f1307, %f534, %f544, %f1307;
	fma.rn.f32 	%f1294, %f535, %f541, %f1294;
	fma.rn.f32 	%f1293, %f535, %f542, %f1293;
	fma.rn.f32 	%f1292, %f535, %f543, %f1292;
	fma.rn.f32 	%f1291, %f535, %f544, %f1291;
	fma.rn.f32 	%f1278, %f536, %f541, %f1278;
	fma.rn.f32 	%f1277, %f536, %f542, %f1277;
	fma.rn.f32 	%f1276, %f536, %f543, %f1276;
	fma.rn.f32 	%f1275, %f536, %f544, %f1275;
	fma.rn.f32 	%f1262, %f537, %f541, %f1262;
	fma.rn.f32 	%f1261, %f537, %f542, %f1261;
	fma.rn.f32 	%f1260, %f537, %f543, %f1260;
	fma.rn.f32 	%f1259, %f537, %f544, %f1259;
	fma.rn.f32 	%f1246, %f538, %f541, %f1246;
	fma.rn.f32 	%f1245, %f538, %f542, %f1245;
	fma.rn.f32 	%f1244, %f538, %f543, %f1244;
	fma.rn.f32 	%f1243, %f538, %f544, %f1243;
	fma.rn.f32 	%f1230, %f539, %f541, %f1230;
	fma.rn.f32 	%f1229, %f539, %f542, %f1229;
	fma.rn.f32 	%f1228, %f539, %f543, %f1228;
	fma.rn.f32 	%f1227, %f539, %f544, %f1227;
	fma.rn.f32 	%f1214, %f540, %f541, %f1214;
	fma.rn.f32 	%f1213, %f540, %f542, %f1213;
	fma.rn.f32 	%f1212, %f540, %f543, %f1212;
	fma.rn.f32 	%f1211, %f540, %f544, %f1211;
	fma.rn.f32 	%f1322, %f533, %f545, %f1322;
	fma.rn.f32 	%f1321, %f533, %f546, %f1321;
	fma.rn.f32 	%f1320, %f533, %f547, %f1320;
	fma.rn.f32 	%f1319, %f533, %f548, %f1319;
	fma.rn.f32 	%f1306, %f534, %f545, %f1306;
	fma.rn.f32 	%f1305, %f534, %f546, %f1305;
	fma.rn.f32 	%f1304, %f534, %f547, %f1304;
	fma.rn.f32 	%f1303, %f534, %f548, %f1303;
	fma.rn.f32 	%f1290, %f535, %f545, %f1290;
	fma.rn.f32 	%f1289, %f535, %f546, %f1289;
	fma.rn.f32 	%f1288, %f535, %f547, %f1288;
	fma.rn.f32 	%f1287, %f535, %f548, %f1287;
	fma.rn.f32 	%f1274, %f536, %f545, %f1274;
	fma.rn.f32 	%f1273, %f536, %f546, %f1273;
	fma.rn.f32 	%f1272, %f536, %f547, %f1272;
	fma.rn.f32 	%f1271, %f536, %f548, %f1271;
	fma.rn.f32 	%f1258, %f537, %f545, %f1258;
	fma.rn.f32 	%f1257, %f537, %f546, %f1257;
	fma.rn.f32 	%f1256, %f537, %f547, %f1256;
	fma.rn.f32 	%f1255, %f537, %f548, %f1255;
	fma.rn.f32 	%f1242, %f538, %f545, %f1242;
	fma.rn.f32 	%f1241, %f538, %f546, %f1241;
	fma.rn.f32 	%f1240, %f538, %f547, %f1240;
	fma.rn.f32 	%f1239, %f538, %f548, %f1239;
	fma.rn.f32 	%f1226, %f539, %f545, %f1226;
	fma.rn.f32 	%f1225, %f539, %f546, %f1225;
	fma.rn.f32 	%f1224, %f539, %f547, %f1224;
	fma.rn.f32 	%f1223, %f539, %f548, %f1223;
	fma.rn.f32 	%f1210, %f540, %f545, %f1210;
	fma.rn.f32 	%f1209, %f540, %f546, %f1209;
	fma.rn.f32 	%f1208, %f540, %f547, %f1208;
	fma.rn.f32 	%f1207, %f540, %f548, %f1207;
	fma.rn.f32 	%f1318, %f533, %f549, %f1318;
	fma.rn.f32 	%f1317, %f533, %f550, %f1317;
	fma.rn.f32 	%f1316, %f533, %f551, %f1316;
	fma.rn.f32 	%f1315, %f533, %f552, %f1315;
	fma.rn.f32 	%f1302, %f534, %f549, %f1302;
	fma.rn.f32 	%f1301, %f534, %f550, %f1301;
	fma.rn.f32 	%f1300, %f534, %f551, %f1300;
	fma.rn.f32 	%f1299, %f534, %f552, %f1299;
	fma.rn.f32 	%f1286, %f535, %f549, %f1286;
	fma.rn.f32 	%f1285, %f535, %f550, %f1285;
	fma.rn.f32 	%f1284, %f535, %f551, %f1284;
	fma.rn.f32 	%f1283, %f535, %f552, %f1283;
	fma.rn.f32 	%f1270, %f536, %f549, %f1270;
	fma.rn.f32 	%f1269, %f536, %f550, %f1269;
	fma.rn.f32 	%f1268, %f536, %f551, %f1268;
	fma.rn.f32 	%f1267, %f536, %f552, %f1267;
	fma.rn.f32 	%f1254, %f537, %f549, %f1254;
	fma.rn.f32 	%f1253, %f537, %f550, %f1253;
	fma.rn.f32 	%f1252, %f537, %f551, %f1252;
	fma.rn.f32 	%f1251, %f537, %f552, %f1251;
	fma.rn.f32 	%f1238, %f538, %f549, %f1238;
	fma.rn.f32 	%f1237, %f538, %f550, %f1237;
	fma.rn.f32 	%f1236, %f538, %f551, %f1236;
	fma.rn.f32 	%f1235, %f538, %f552, %f1235;
	fma.rn.f32 	%f1222, %f539, %f549, %f1222;
	fma.rn.f32 	%f1221, %f539, %f550, %f1221;
	fma.rn.f32 	%f1220, %f539, %f551, %f1220;
	fma.rn.f32 	%f1219, %f539, %f552, %f1219;
	fma.rn.f32 	%f1206, %f540, %f549, %f1206;
	fma.rn.f32 	%f1205, %f540, %f550, %f1205;
	fma.rn.f32 	%f1204, %f540, %f551, %f1204;
	fma.rn.f32 	%f1203, %f540, %f552, %f1203;
	fma.rn.f32 	%f1314, %f533, %f553, %f1314;
	fma.rn.f32 	%f1313, %f533, %f554, %f1313;
	fma.rn.f32 	%f1312, %f533, %f555, %f1312;
	fma.rn.f32 	%f1311, %f533, %f556, %f1311;
	fma.rn.f32 	%f1298, %f534, %f553, %f1298;
	fma.rn.f32 	%f1297, %f534, %f554, %f1297;
	fma.rn.f32 	%f1296, %f534, %f555, %f1296;
	fma.rn.f32 	%f1295, %f534, %f556, %f1295;
	fma.rn.f32 	%f1282, %f535, %f553, %f1282;
	fma.rn.f32 	%f1281, %f535, %f554, %f1281;
	fma.rn.f32 	%f1280, %f535, %f555, %f1280;
	fma.rn.f32 	%f1279, %f535, %f556, %f1279;
	fma.rn.f32 	%f1266, %f536, %f553, %f1266;
	fma.rn.f32 	%f1265, %f536, %f554, %f1265;
	fma.rn.f32 	%f1264, %f536, %f555, %f1264;
	fma.rn.f32 	%f1263, %f536, %f556, %f1263;
	fma.rn.f32 	%f1250, %f537, %f553, %f1250;
	fma.rn.f32 	%f1249, %f537, %f554, %f1249;
	fma.rn.f32 	%f1248, %f537, %f555, %f1248;
	fma.rn.f32 	%f1247, %f537, %f556, %f1247;
	fma.rn.f32 	%f1234, %f538, %f553, %f1234;
	fma.rn.f32 	%f1233, %f538, %f554, %f1233;
	fma.rn.f32 	%f1232, %f538, %f555, %f1232;
	fma.rn.f32 	%f1231, %f538, %f556, %f1231;
	fma.rn.f32 	%f1218, %f539, %f553, %f1218;
	fma.rn.f32 	%f1217, %f539, %f554, %f1217;
	fma.rn.f32 	%f1216, %f539, %f555, %f1216;
	fma.rn.f32 	%f1215, %f539, %f556, %f1215;
	fma.rn.f32 	%f1202, %f540, %f553, %f1202;
	fma.rn.f32 	%f1201, %f540, %f554, %f1201;
	fma.rn.f32 	%f1200, %f540, %f555, %f1200;
	fma.rn.f32 	%f1199, %f540, %f556, %f1199;
	add.s32 	%r80, %r80, 512;
	add.s32 	%r79, %r79, 512;
	setp.ne.s32 	%p2, %r80, 4224;
	@%p2 bra 	$L__BB0_3;
	ld.param.u32 	%r77, [_ZN2k623sgemm_warptiling_kernelILi128ELi128ELi128ELi8ELi8ELi4ELi64ELi64ELi1ELi4ELi64ELi16EEEviiifPfS1_fS1__param_2];
	ld.param.u32 	%r74, [_ZN2k623sgemm_warptiling_kernelILi128ELi128ELi128ELi8ELi8ELi4ELi64ELi64ELi1ELi4ELi64ELi16EEEviiifPfS1_fS1__param_1];
	bar.sync 	0;
	add.s32 	%r78, %r78, 8;
	setp.lt.s32 	%p3, %r78, %r77;
	shl.b32 	%r60, %r74, 3;
	mul.wide.s32 	%rd22, %r60, 4;
	add.s64 	%rd47, %rd47, %rd22;
	add.s64 	%rd46, %rd46, 32;
	@%p3 bra 	$L__BB0_2;
$L__BB0_5:
	ld.param.u64 	%rd45, [_ZN2k623sgemm_warptiling_kernelILi128ELi128ELi128ELi8ELi8ELi4ELi64ELi64ELi1ELi4ELi64ELi16EEEviiifPfS1_fS1__param_7];
	ld.param.f32 	%f942, [_ZN2k623sgemm_warptiling_kernelILi128ELi128ELi128ELi8ELi8ELi4ELi64ELi64ELi1ELi4ELi64ELi16EEEviiifPfS1_fS1__param_6];
	ld.param.f32 	%f941, [_ZN2k623sgemm_warptiling_kernelILi128ELi128ELi128ELi8ELi8ELi4ELi64ELi64ELi1ELi4ELi64ELi16EEEviiifPfS1_fS1__param_3];
	ld.param.u32 	%r75, [_ZN2k623sgemm_warptiling_kernelILi128ELi128ELi128ELi8ELi8ELi4ELi64ELi64ELi1ELi4ELi64ELi16EEEviiifPfS1_fS1__param_1];
	cvt.u64.u32 	%rd23, %r1;
	cvta.to.global.u64 	%rd24, %rd45;
	mov.u32 	%r61, %tid.x;
	shl.b32 	%r62, %r61, 1;
	and.b32  	%r63, %r62, 56;
	mul.lo.s32 	%r64, %r75, %r63;
	cvt.s64.s32 	%rd25, %r64;
	add.s64 	%rd26, %rd23, %rd25;
	shl.b32 	%r65, %r61, 2;
	and.b32  	%r66, %r65, 12;
	cvt.u64.u32 	%rd27, %r66;
	add.s64 	%rd28, %rd26, %rd27;
	shl.b64 	%rd29, %rd28, 2;
	add.s64 	%rd30, %rd24, %rd29;
	ld.global.v4.f32 	{%f557, %f558, %f559, %f560}, [%rd30];
	mul.f32 	%f561, %f941, %f1326;
	fma.rn.f32 	%f562, %f942, %f557, %f561;
	mul.f32 	%f563, %f941, %f1325;
	fma.rn.f32 	%f564, %f942, %f558, %f563;
	mul.f32 	%f565, %f941, %f1324;
	fma.rn.f32 	%f566, %f942, %f559, %f565;
	mul.f32 	%f567, %f941, %f1323;
	fma.rn.f32 	%f568, %f942, %f560, %f567;
	st.global.v4.f32 	[%rd30], {%f562, %f564, %f566, %f568};
	mul.wide.s32 	%rd31, %r75, 4;
	add.s64 	%rd32, %rd30, %rd31;
	ld.global.v4.f32 	{%f569, %f570, %f571, %f572}, [%rd32];
	mul.f32 	%f573, %f941, %f1310;
	fma.rn.f32 	%f574, %f942, %f569, %f573;
	mul.f32 	%f575, %f941, %f1309;
	fma.rn.f32 	%f576, %f942, %f570, %f575;
	mul.f32 	%f577, %f941, %f1308;
	fma.rn.f32 	%f578, %f942, %f571, %f577;
	mul.f32 	%f579, %f941, %f1307;
	fma.rn.f32 	%f580, %f942, %f572, %f579;
	st.global.v4.f32 	[%rd32], {%f574, %f576, %f578, %f580};
	shl.b32 	%r67, %r75, 1;
	mul.wide.s32 	%rd33, %r67, 4;
	add.s64 	%rd34, %rd30, %rd33;
	ld.global.v4.f32 	{%f581, %f582, %f583, %f584}, [%rd34];
	mul.f32 	%f585, %f941, %f1294;
	fma.rn.f32 	%f586, %f942, %f581, %f585;
	mul.f32 	%f587, %f941, %f1293;
	fma.rn.f32 	%f588, %f942, %f582, %f587;
	mul.f32 	%f589, %f941, %f1292;
	fma.rn.f32 	%f590, %f942, %f583, %f589;
	mul.f32 	%f591, %f941, %f1291;
	fma.rn.f32 	%f592, %f942, %f584, %f591;
	st.global.v4.f32 	[%rd34], {%f586, %f588, %f590, %f592};
	mul.lo.s32 	%r68, %r75, 3;
	mul.wide.s32 	%rd35, %r68, 4;
	add.s64 	%rd36, %rd30, %rd35;
	ld.global.v4.f32 	{%f593, %f594, %f595, %f596}, [%rd36];
	mul.f32 	%f597, %f941, %f1278;
	fma.rn.f32 	%f598, %f942, %f593, %f597;
	mul.f32 	%f599, %f941, %f1277;
	fma.rn.f32 	%f600, %f942, %f594, %f599;
	mul.f32 	%f601, %f941, %f1276;
	fma.rn.f32 	%f602, %f942, %f595, %f601;
	mul.f32 	%f603, %f941, %f1275;
	fma.rn.f32 	%f604, %f942, %f596, %f603;
	st.global.v4.f32 	[%rd36], {%f598, %f600, %f602, %f604};
	shl.b32 	%r69, %r75, 2;
	mul.wide.s32 	%rd37, %r69, 4;
	add.s64 	%rd38, %rd30, %rd37;
	ld.global.v4.f32 	{%f605, %f606, %f607, %f608}, [%rd38];
	mul.f32 	%f609, %f941, %f1262;
	fma.rn.f32 	%f610, %f942, %f605, %f609;
	mul.f32 	%f611, %f941, %f1261;
	fma.rn.f32 	%f612, %f942, %f606, %f611;
	mul.f32 	%f613, %f941, %f1260;
	fma.rn.f32 	%f614, %f942, %f607, %f613;
	mul.f32 	%f615, %f941, %f1259;
	fma.rn.f32 	%f616, %f942, %f608, %f615;
	st.global.v4.f32 	[%rd38], {%f610, %f612, %f614, %f616};
	mul.lo.s32 	%r70, %r75, 5;
	mul.wide.s32 	%rd39, %r70, 4;
	add.s64 	%rd40, %rd30, %rd39;
	ld.global.v4.f32 	{%f617, %f618, %f619, %f620}, [%rd40];
	mul.f32 	%f621, %f941, %f1246;
	fma.rn.f32 	%f622, %f942, %f617, %f621;
	mul.f32 	%f623, %f941, %f1245;
	fma.rn.f32 	%f624, %f942, %f618, %f623;
	mul.f32 	%f625, %f941, %f1244;
	fma.rn.f32 	%f626, %f942, %f619, %f625;
	mul.f32 	%f627, %f941, %f1243;
	fma.rn.f32 	%f628, %f942, %f620, %f627;
	st.global.v4.f32 	[%rd40], {%f622, %f624, %f626, %f628};
	mul.lo.s32 	%r71, %r75, 6;
	mul.wide.s32 	%rd41, %r71, 4;
	add.s64 	%rd42, %rd30, %rd41;
	ld.global.v4.f32 	{%f629, %f630, %f631, %f632}, [%rd42];
	mul.f32 	%f633, %f941, %f1230;
	fma.rn.f32 	%f634, %f942, %f629, %f633;
	mul.f32 	%f635, %f941, %f1229;
	fma.rn.f32 	%f636, %f942, %f630, %f635;
	mul.f32 	%f637, %f941, %f1228;
	fma.rn.f32 	%f638, %f942, %f631, %f637;
	mul.f32 	%f639, %f941, %f1227;
	fma.rn.f32 	%f640, %f942, %f632, %f639;
	st.global.v4.f32 	[%rd42], {%f634, %f636, %f638, %f640};
	mul.lo.s32 	%r72, %r75, 7;
	mul.wide.s32 	%rd43, %r72, 4;
	add.s64 	%rd44, %rd30, %rd43;
	ld.global.v4.f32 	{%f641, %f642, %f643, %f644}, [%rd44];
	mul.f32 	%f645, %f941, %f1214;
	fma.rn.f32 	%f646, %f942, %f641, %f645;
	mul.f32 	%f647, %f941, %f1213;
	fma.rn.f32 	%f648, %f942, %f642, %f647;
	mul.f32 	%f649, %f941, %f1212;
	fma.rn.f32 	%f650, %f942, %f643, %f649;
	mul.f32 	%f651, %f941, %f1211;
	fma.rn.f32 	%f652, %f942, %f644, %f651;
	st.global.v4.f32 	[%rd44], {%f646, %f648, %f650, %f652};
	ld.global.v4.f32 	{%f653, %f654, %f655, %f656}, [%rd30+64];
	mul.f32 	%f657, %f941, %f1322;
	fma.rn.f32 	%f658, %f942, %f653, %f657;
	mul.f32 	%f659, %f941, %f1321;
	fma.rn.f32 	%f660, %f942, %f654, %f659;
	mul.f32 	%f661, %f941, %f1320;
	fma.rn.f32 	%f662, %f942, %f655, %f661;
	mul.f32 	%f663, %f941, %f1319;
	fma.rn.f32 	%f664, %f942, %f656, %f663;
	st.global.v4.f32 	[%rd30+64], {%f658, %f660, %f662, %f664};
	ld.global.v4.f32 	{%f665, %f666, %f667, %f668}, [%rd32+64];
	mul.f32 	%f669, %f941, %f1306;
	fma.rn.f32 	%f670, %f942, %f665, %f669;
	mul.f32 	%f671, %f941, %f1305;
	fma.rn.f32 	%f672, %f942, %f666, %f671;
	mul.f32 	%f673, %f941, %f1304;
	fma.rn.f32 	%f674, %f942, %f667, %f673;
	mul.f32 	%f675, %f941, %f1303;
	fma.rn.f32 	%f676, %f942, %f668, %f675;
	st.global.v4.f32 	[%rd32+64], {%f670, %f672, %f674, %f676};
	ld.global.v4.f32 	{%f677, %f678, %f679, %f680}, [%rd34+64];
	mul.f32 	%f681, %f941, %f1290;
	fma.rn.f32 	%f682, %f942, %f677, %f681;
	mul.f32 	%f683, %f941, %f1289;
	fma.rn.f32 	%f684, %f942, %f678, %f683;
	mul.f32 	%f685, %f941, %f1288;
	fma.rn.f32 	%f686, %f942, %f679, %f685;
	mul.f32 	%f687, %f941, %f1287;
	fma.rn.f32 	%f688, %f942, %f680, %f687;
	st.global.v4.f32 	[%rd34+64], {%f682, %f684, %f686, %f688};
	ld.global.v4.f32 	{%f689, %f690, %f691, %f692}, [%rd36+64];
	mul.f32 	%f693, %f941, %f1274;
	fma.rn.f32 	%f694, %f942, %f689, %f693;
	mul.f32 	%f695, %f941, %f1273;
	fma.rn.f32 	%f696, %f942, %f690, %f695;
	mul.f32 	%f697, %f941, %f1272;
	fma.rn.f32 	%f698, %f942, %f691, %f697;
	mul.f32 	%f699, %f941, %f1271;
	fma.rn.f32 	%f700, %f942, %f692, %f699;
	st.global.v4.f32 	[%rd36+64], {%f694, %f696, %f698, %f700};
	ld.global.v4.f32 	{%f701, %f702, %f703, %f704}, [%rd38+64];
	mul.f32 	%f705, %f941, %f1258;
	fma.rn.f32 	%f706, %f942, %f701, %f705;
	mul.f32 	%f707, %f941, %f1257;
	fma.rn.f32 	%f708, %f942, %f702, %f707;
	mul.f32 	%f709, %f941, %f1256;
	fma.rn.f32 	%f710, %f942, %f703, %f709;
	mul.f32 	%f711, %f941, %f1255;
	fma.rn.f32 	%f712, %f942, %f704, %f711;
	st.global.v4.f32 	[%rd38+64], {%f706, %f708, %f710, %f712};
	ld.global.v4.f32 	{%f713, %f714, %f715, %f716}, [%rd40+64];
	mul.f32 	%f717, %f941, %f1242;
	fma.rn.f32 	%f718, %f942, %f713, %f717;
	mul.f32 	%f719, %f941, %f1241;
	fma.rn.f32 	%f720, %f942, %f714, %f719;
	mul.f32 	%f721, %f941, %f1240;
	fma.rn.f32 	%f722, %f942, %f715, %f721;
	mul.f32 	%f723, %f941, %f1239;
	fma.rn.f32 	%f724, %f942, %f716, %f723;
	st.global.v4.f32 	[%rd40+64], {%f718, %f720, %f722, %f724};
	ld.global.v4.f32 	{%f725, %f726, %f727, %f728}, [%rd42+64];
	mul.f32 	%f729, %f941, %f1226;
	fma.rn.f32 	%f730, %f942, %f725, %f729;
	mul.f32 	%f731, %f941, %f1225;
	fma.rn.f32 	%f732, %f942, %f726, %f731;
	mul.f32 	%f733, %f941, %f1224;
	fma.rn.f32 	%f734, %f942, %f727, %f733;
	mul.f32 	%f735, %f941, %f1223;
	fma.rn.f32 	%f736, %f942, %f728, %f735;
	st.global.v4.f32 	[%rd42+64], {%f730, %f732, %f734, %f736};
	ld.global.v4.f32 	{%f737, %f738, %f739, %f740}, [%rd44+64];
	mul.f32 	%f741, %f941, %f1210;
	fma.rn.f32 	%f742, %f942, %f737, %f741;
	mul.f32 	%f743, %f941, %f1209;
	fma.rn.f32 	%f744, %f942, %f738, %f743;
	mul.f32 	%f745, %f941, %f1208;
	fma.rn.f32 	%f746, %f942, %f739, %f745;
	mul.f32 	%f747, %f941, %f1207;
	fma.rn.f32 	%f748, %f942, %f740, %f747;
	st.global.v4.f32 	[%rd44+64], {%f742, %f744, %f746, %f748};
	ld.global.v4.f32 	{%f749, %f750, %f751, %f752}, [%rd30+128];
	mul.f32 	%f753, %f941, %f1318;
	fma.rn.f32 	%f754, %f942, %f749, %f753;
	mul.f32 	%f755, %f941, %f1317;
	fma.rn.f32 	%f756, %f942, %f750, %f755;
	mul.f32 	%f757, %f941, %f1316;
	fma.rn.f32 	%f758, %f942, %f751, %f757;
	mul.f32 	%f759, %f941, %f1315;
	fma.rn.f32 	%f760, %f942, %f752, %f759;
	st.global.v4.f32 	[%rd30+128], {%f754, %f756, %f758, %f760};
	ld.global.v4.f32 	{%f761, %f762, %f763, %f764}, [%rd32+128];
	mul.f32 	%f765, %f941, %f1302;
	fma.rn.f32 	%f766, %f942, %f761, %f765;
	mul.f32 	%f767, %f941, %f1301;
	fma.rn.f32 	%f768, %f942, %f762, %f767;
	mul.f32 	%f769, %f941, %f1300;
	fma.rn.f32 	%f770, %f942, %f763, %f769;
	mul.f32 	%f771, %f941, %f1299;
	fma.rn.f32 	%f772, %f942, %f764, %f771;
	st.global.v4.f32 	[%rd32+128], {%f766, %f768, %f770, %f772};
	ld.global.v4.f32 	{%f773, %f774, %f775, %f776}, [%rd34+128];
	mul.f32 	%f777, %f941, %f1286;
	fma.rn.f32 	%f778, %f942, %f773, %f777;
	mul.f32 	%f779, %f941, %f1285;
	fma.rn.f32 	%f780, %f942, %f774, %f779;
	mul.f32 	%f781, %f941, %f1284;
	fma.rn.f32 	%f782, %f942, %f775, %f781;
	mul.f32 	%f783, %f941, %f1283;
	fma.rn.f32 	%f784, %f942, %f776, %f783;
	st.global.v4.f32 	[%rd34+128], {%f778, %f780, %f782, %f784};
	ld.global.v4.f32 	{%f785, %f786, %f787, %f788}, [%rd36+128];
	mul.f32 	%f789, %f941, %f1270;
	fma.rn.f32 	%f790, %f942, %f785, %f789;
	mul.f32 	%f791, %f941, %f1269;
	fma.rn.f32 	%f792, %f942, %f786, %f791;
	mul.f32 	%f793, %f941, %f1268;
	fma.rn.f32 	%f794, %f942, %f787, %f793;
	mul.f32 	%f795, %f941, %f1267;
	fma.rn.f32 	%f796, %f942, %f788, %f795;
	st.global.v4.f32 	[%rd36+128], {%f790, %f792, %f794, %f796};
	ld.global.v4.f32 	{%f797, %f798, %f799, %f800}, [%rd38+128];
	mul.f32 	%f801, %f941, %f1254;
	fma.rn.f32 	%f802, %f942, %f797, %f801;
	mul.f32 	%f803, %f941, %f1253;
	fma.rn.f32 	%f804, %f942, %f798, %f803;
	mul.f32 	%f805, %f941, %f1252;
	fma.rn.f32 	%f806, %f942, %f799, %f805;
	mul.f32 	%f807, %f941, %f1251;
	fma.rn.f32 	%f808, %f942, %f800, %f807;
	st.global.v4.f32 	[%rd38+128], {%f802, %f804, %f806, %f808};
	ld.global.v4.f32 	{%f809, %f810, %f811, %f812}, [%rd40+128];
	mul.f32 	%f813, %f941, %f1238;
	fma.rn.f32 	%f814, %f942, %f809, %f813;
	mul.f32 	%f815, %f941, %f1237;
	fma.rn.f32 	%f816, %f942, %f810, %f815;
	mul.f32 	%f817, %f941, %f1236;
	fma.rn.f32 	%f818, %f942, %f811, %f817;
	mul.f32 	%f819, %f941, %f1235;
	fma.rn.f32 	%f820, %f942, %f812, %f819;
	st.global.v4.f32 	[%rd40+128], {%f814, %f816, %f818, %f820};
	ld.global.v4.f32 	{%f821, %f822, %f823, %f824}, [%rd42+128];
	mul.f32 	%f825, %f941, %f1222;
	fma.rn.f32 	%f826, %f942, %f821, %f825;
	mul.f32 	%f827, %f941, %f1221;
	fma.rn.f32 	%f828, %f942, %f822, %f827;
	mul.f32 	%f829, %f941, %f1220;
	fma.rn.f32 	%f830, %f942, %f823, %f829;
	mul.f32 	%f831, %f941, %f1219;
	fma.rn.f32 	%f832, %f942, %f824, %f831;
	st.global.v4.f32 	[%rd42+128], {%f826, %f828, %f830, %f832};
	ld.global.v4.f32 	{%f833, %f834, %f835, %f836}, [%rd44+128];
	mul.f32 	%f837, %f941, %f1206;
	fma.rn.f32 	%f838, %f942, %f833, %f837;
	mul.f32 	%f839, %f941, %f1205;
	fma.rn.f32 	%f840, %f942, %f834, %f839;
	mul.f32 	%f841, %f941, %f1204;
	fma.rn.f32 	%f842, %f942, %f835, %f841;
	mul.f32 	%f843, %f941, %f1203;
	fma.rn.f32 	%f844, %f942, %f836, %f843;
	st.global.v4.f32 	[%rd44+128], {%f838, %f840, %f842, %f844};
	ld.global.v4.f32 	{%f845, %f846, %f847, %f848}, [%rd30+192];
	mul.f32 	%f849, %f941, %f1314;
	fma.rn.f32 	%f850, %f942, %f845, %f849;
	mul.f32 	%f851, %f941, %f1313;
	fma.rn.f32 	%f852, %f942, %f846, %f851;
	mul.f32 	%f853, %f941, %f1312;
	fma.rn.f32 	%f854, %f942, %f847, %f853;
	mul.f32 	%f855, %f941, %f1311;
	fma.rn.f32 	%f856, %f942, %f848, %f855;
	st.global.v4.f32 	[%rd30+192], {%f850, %f852, %f854, %f856};
	ld.global.v4.f32 	{%f857, %f858, %f859, %f860}, [%rd32+192];
	mul.f32 	%f861, %f941, %f1298;
	fma.rn.f32 	%f862, %f942, %f857, %f861;
	mul.f32 	%f863, %f941, %f1297;
	fma.rn.f32 	%f864, %f942, %f858, %f863;
	mul.f32 	%f865, %f941, %f1296;
	fma.rn.f32 	%f866, %f942, %f859, %f865;
	mul.f32 	%f867, %f941, %f1295;
	fma.rn.f32 	%f868, %f942, %f860, %f867;
	st.global.v4.f32 	[%rd32+192], {%f862, %f864, %f866, %f868};
	ld.global.v4.f32 	{%f869, %f870, %f871, %f872}, [%rd34+192];
	mul.f32 	%f873, %f941, %f1282;
	fma.rn.f32 	%f874, %f942, %f869, %f873;
	mul.f32 	%f875, %f941, %f1281;
	fma.rn.f32 	%f876, %f942, %f870, %f875;
	mul.f32 	%f877, %f941, %f1280;
	fma.rn.f32 	%f878, %f942, %f871, %f877;
	mul.f32 	%f879, %f941, %f1279;
	fma.rn.f32 	%f880, %f942, %f872, %f879;
	st.global.v4.f32 	[%rd34+192], {%f874, %f876, %f878, %f880};
	ld.global.v4.f32 	{%f881, %f882, %f883, %f884}, [%rd36+192];
	mul.f32 	%f885, %f941, %f1266;
	fma.rn.f32 	%f886, %f942, %f881, %f885;
	mul.f32 	%f887, %f941, %f1265;
	fma.rn.f32 	%f888, %f942, %f882, %f887;
	mul.f32 	%f889, %f941, %f1264;
	fma.rn.f32 	%f890, %f942, %f883, %f889;
	mul.f32 	%f891, %f941, %f1263;
	fma.rn.f32 	%f892, %f942, %f884, %f891;
	st.global.v4.f32 	[%rd36+192], {%f886, %f888, %f890, %f892};
	ld.global.v4.f32 	{%f893, %f894, %f895, %f896}, [%rd38+192];
	mul.f32 	%f897, %f941, %f1250;
	fma.rn.f32 	%f898, %f942, %f893, %f897;
	mul.f32 	%f899, %f941, %f1249;
	fma.rn.f32 	%f900, %f942, %f894, %f899;
	mul.f32 	%f901, %f941, %f1248;
	fma.rn.f32 	%f902, %f942, %f895, %f901;
	mul.f32 	%f903, %f941, %f1247;
	fma.rn.f32 	%f904, %f942, %f896, %f903;
	st.global.v4.f32 	[%rd38+192], {%f898, %f900, %f902, %f904};
	ld.global.v4.f32 	{%f905, %f906, %f907, %f908}, [%rd40+192];
	mul.f32 	%f909, %f941, %f1234;
	fma.rn.f32 	%f910, %f942, %f905, %f909;
	mul.f32 	%f911, %f941, %f1233;
	fma.rn.f32 	%f912, %f942, %f906, %f911;
	mul.f32 	%f913, %f941, %f1232;
	fma.rn.f32 	%f914, %f942, %f907, %f913;
	mul.f32 	%f915, %f941, %f1231;
	fma.rn.f32 	%f916, %f942, %f908, %f915;
	st.global.v4.f32 	[%rd40+192], {%f910, %f912, %f914, %f916};
	ld.global.v4.f32 	{%f917, %f918, %f919, %f920}, [%rd42+192];
	mul.f32 	%f921, %f941, %f1218;
	fma.rn.f32 	%f922, %f942, %f917, %f921;
	mul.f32 	%f923, %f941, %f1217;
	fma.rn.f32 	%f924, %f942, %f918, %f923;
	mul.f32 	%f925, %f941, %f1216;
	fma.rn.f32 	%f926, %f942, %f919, %f925;
	mul.f32 	%f927, %f941, %f1215;
	fma.rn.f32 	%f928, %f942, %f920, %f927;
	st.global.v4.f32 	[%rd42+192], {%f922, %f924, %f926, %f928};
	ld.global.v4.f32 	{%f929, %f930, %f931, %f932}, [%rd44+192];
	mul.f32 	%f933, %f941, %f1202;
	fma.rn.f32 	%f934, %f942, %f929, %f933;
	mul.f32 	%f935, %f941, %f1201;
	fma.rn.f32 	%f936, %f942, %f930, %f935;
	mul.f32 	%f937, %f941, %f1200;
	fma.rn.f32 	%f938, %f942, %f931, %f937;
	mul.f32 	%f939, %f941, %f1199;
	fma.rn.f32 	%f940, %f942, %f932, %f939;
	st.global.v4.f32 	[%rd44+192], {%f934, %f936, %f938, %f940};
	ret;

}


// ===== COMPILED SASS (sm_100) =====

	.target	sm_100

	.elftype	@"ET_EXEC"


//--------------------- .note.nv.tkinfo           --------------------------
	.section	.note.nv.tkinfo,"",@"SHT_NOTE"
	.sectionflags	@"SHF_NOTE_NV_TKINFO"
	.tkinfo
        /*0018*/ 	.word	0x00000002
        /*0030*/ 	.string	""
        /*0030*/ 	.string	"ptxas"
        /*0030*/ 	.string	"Cuda compilation tools, release 13.0, V13.0.88"
        /*0030*/ 	.string	"Build cuda_13.0.r13.0/compiler.36424714_0"
        /*0030*/ 	.string	"-arch sm_100 -m 64 "



//--------------------- .note.nv.cuinfo           --------------------------
	.section	.note.nv.cuinfo,"",@"SHT_NOTE"
	.sectionflags	@"SHF_NOTE_NV_CUINFO"
        /*0018*/ 	.short	0x0002
        /*001a*/ 	.short	0x0064
        /*001c*/ 	.short	0x0082
	.zero		2


//--------------------- .nv.info                  --------------------------
	.section	.nv.info,"",@"SHT_CUDA_INFO"
	.align	4


	//----- nvinfo : EIATTR_REGCOUNT
	.align		4
        /*0000*/ 	.byte	0x04, 0x2f
        /*0002*/ 	.short	(.L_1 - .L_0)
	.align		4
.L_0:
        /*0004*/ 	.word	index@(_ZN2k623sgemm_warptiling_kernelILi128ELi128ELi128ELi8ELi8ELi4ELi64ELi64ELi1ELi4ELi64ELi16EEEviiifPfS1_fS1_)
        /*0008*/ 	.word	0x0000009f


	//----- nvinfo : EIATTR_FRAME_SIZE
	.align		4
.L_1:
        /*000c*/ 	.byte	0x04, 0x11
        /*000e*/ 	.short	(.L_3 - .L_2)
	.align		4
.L_2:
        /*0010*/ 	.word	index@(_ZN2k623sgemm_warptiling_kernelILi128ELi128ELi128ELi8ELi8ELi4ELi64ELi64ELi1ELi4ELi64ELi16EEEviiifPfS1_fS1_)
        /*0014*/ 	.word	0x00000000


	//----- nvinfo : EIATTR_MIN_STACK_SIZE
	.align		4
.L_3:
        /*0018*/ 	.byte	0x04, 0x12
        /*001a*/ 	.short	(.L_5 - .L_4)
	.align		4
.L_4:
        /*001c*/ 	.word	index@(_ZN2k623sgemm_warptiling_kernelILi128ELi128ELi128ELi8ELi8ELi4ELi64ELi64ELi1ELi4ELi64ELi16EEEviiifPfS1_fS1_)
        /*0020*/ 	.word	0x00000000
.L_5:


//--------------------- .nv.compat                --------------------------
	.section	.nv.compat,"",@"SHT_CUDA_COMPAT_INFO"
	.align	4
        /*0000*/ 	.byte	0x02, 0x09, 0x00, 0x00, 0x02, 0x02, 0x01, 0x00, 0x02, 0x05, 0x05, 0x00, 0x03, 0x07, 0x01, 0x01
        /*0010*/ 	.byte	0x02, 0x03, 0x00, 0x00, 0x02, 0x06, 0x01, 0x00, 0x04, 0x0b, 0x08, 0x00, 0x09, 0x00, 0x00, 0x00
        /*0020*/ 	.byte	0x00, 0x00, 0x00, 0x00


//--------------------- .nv.info._ZN2k623sgemm_warptiling_kernelILi128ELi128ELi128ELi8ELi8ELi4ELi64ELi64ELi1ELi4ELi64ELi16EEEviiifPfS1_fS1_ --------------------------
	.section	.nv.info._ZN2k623sgemm_warptiling_kernelILi128ELi128ELi128ELi8ELi8ELi4ELi64ELi64ELi1ELi4ELi64ELi16EEEviiifPfS1_fS1_,"",@"SHT_CUDA_INFO"
	.sectionflags	@""
	.align	4


	//----- nvinfo : EIATTR_CUDA_API_VERSION
	.align		4
        /*0000*/ 	.byte	0x04, 0x37
        /*0002*/ 	.short	(.L_7 - .L_6)
.L_6:
        /*0004*/ 	.word	0x00000082


	//----- nvinfo : EIATTR_KPARAM_INFO
	.align		4
.L_7:
        /*0008*/ 	.byte	0x04, 0x17
        /*000a*/ 	.short	(.L_9 - .L_8)
.L_8:
        /*000c*/ 	.word	0x00000000
        /*0010*/ 	.short	0x0007
        /*0012*/ 	.short	0x0028
        /*0014*/ 	.byte	0x00, 0xf5, 0x21, 0x00


	//----- nvinfo : EIATTR_KPARAM_INFO
	.align		4
.L_9:
        /*0018*/ 	.byte	0x04, 0x17
        /*001a*/ 	.short	(.L_11 - .L_10)
.L_10:
        /*001c*/ 	.word	0x00000000
        /*0020*/ 	.short	0x0006
        /*0022*/ 	.short	0x0020
        /*0024*/ 	.byte	0x00, 0xf0, 0x11, 0x00


	//----- nvinfo : EIATTR_KPARAM_INFO
	.align		4
.L_11:
        /*0028*/ 	.byte	0x04, 0x17
        /*002a*/ 	.short	(.L_13 - .L_12)
.L_12:
        /*002c*/ 	.word	0x00000000
        /*0030*/ 	.short	0x0005
        /*0032*/ 	.short	0x0018
        /*0034*/ 	.byte	0x00, 0xf5, 0x21, 0x00


	//----- nvinfo : EIATTR_KPARAM_INFO
	.align		4
.L_13:
        /*0038*/ 	.byte	0x04, 0x17
        /*003a*/ 	.short	(.L_15 - .L_14)
.L_14:
        /*003c*/ 	.word	0x00000000
        /*0040*/ 	.short	0x0004
        /*0042*/ 	.short	0x0010
        /*0044*/ 	.byte	0x00, 0xf5, 0x21, 0x00


	//----- nvinfo : EIATTR_KPARAM_INFO
	.align		4
.L_15:
        /*0048*/ 	.byte	0x04, 0x17
        /*004a*/ 	.short	(.L_17 - .L_16)
.L_16:
        /*004c*/ 	.word	0x00000000
        /*0050*/ 	.short	0x0003
        /*0052*/ 	.short	0x000c
        /*0054*/ 	.byte	0x00, 0xf0, 0x11, 0x00


	//----- nvinfo : EIATTR_KPARAM_INFO
	.align		4
.L_17:
        /*0058*/ 	.byte	0x04, 0x17
        /*005a*/ 	.short	(.L_19 - .L_18)
.L_18:
        /*005c*/ 	.word	0x00000000
        /*0060*/ 	.short	0x0002
        /*0062*/ 	.short	0x0008
        /*0064*/ 	.byte	0x00, 0xf0, 0x11, 0x00


	//----- nvinfo : EIATTR_KPARAM_INFO
	.align		4
.L_19:
        /*0068*/ 	.byte	0x04, 0x17
        /*006a*/ 	.short	(.L_21 - .L_20)
.L_20:
        /*006c*/ 	.word	0x00000000
        /*0070*/ 	.short	0x0001
        /*0072*/ 	.short	0x0004
        /*0074*/ 	.byte	0x00, 0xf0, 0x11, 0x00


	//----- nvinfo : EIATTR_KPARAM_INFO
	.align		4
.L_21:
        /*0078*/ 	.byte	0x04, 0x17
        /*007a*/ 	.short	(.L_23 - .L_22)
.L_22:
        /*007c*/ 	.word	0x00000000
        /*0080*/ 	.short	0x0000
        /*0082*/ 	.short	0x0000
        /*0084*/ 	.byte	0x00, 0xf0, 0x11, 0x00


	//----- nvinfo : EIATTR_SPARSE_MMA_MASK
	.align		4
.L_23:
        /*0088*/ 	.byte	0x03, 0x50
        /*008a*/ 	.short	0x0000


	//----- nvinfo : EIATTR_MAXREG_COUNT
	.align		4
        /*008c*/ 	.byte	0x03, 0x1b
        /*008e*/ 	.short	0x00ff


	//----- nvinfo : EIATTR_NUM_BARRIERS
	.align		4
        /*0090*/ 	.byte	0x02, 0x4c
        /*0092*/ 	.byte	0x01
	.zero		1


	//----- nvinfo : EIATTR_MERCURY_ISA_VERSION
	.align		4
        /*0094*/ 	.byte	0x03, 0x5f
        /*0096*/ 	.short	0x0101


	//----- nvinfo : EIATTR_VRC_CTA_INIT_COUNT
	.align		4
        /*0098*/ 	.byte	0x02, 0x4a
	.zero		1
	.zero		1


	//----- nvinfo : EIATTR_EXIT_INSTR_OFFSETS
	.align		4
        /*009c*/ 	.byte	0x04, 0x1c
        /*009e*/ 	.short	(.L_25 - .L_24)


	//   ....[0]....
.L_24:
        /*00a0*/ 	.word	0x000028d0


	//----- nvinfo : EIATTR_CBANK_PARAM_SIZE
	.align		4
.L_25:
        /*00a4*/ 	.byte	0x03, 0x19
        /*00a6*/ 	.short	0x0030


	//----- nvinfo : EIATTR_PARAM_CBANK
	.align		4
        /*00a8*/ 	.byte	0x04, 0x0a
        /*00aa*/ 	.short	(.L_27 - .L_26)
	.align		4
.L_26:
        /*00ac*/ 	.word	index@(.nv.constant0._ZN2k623sgemm_warptiling_kernelILi128ELi128ELi128ELi8ELi8ELi4ELi64ELi64ELi1ELi4ELi64ELi16EEEviiifPfS1_fS1_)
        /*00b0*/ 	.short	0x0380
        /*00b2*/ 	.short	0x0030


	//----- nvinfo : EIATTR_SW_WAR
	.align		4
.L_27:
        /*00b4*/ 	.byte	0x04, 0x36
        /*00b6*/ 	.short	(.L_29 - .L_28)
.L_28:
        /*00b8*/ 	.word	0x00000008
.L_29:


//--------------------- .nv.callgraph             --------------------------
	.section	.nv.callgraph,"",@"SHT_CUDA_CALLGRAPH"
	.align	4
	.sectionentsize	8
	.align		4
        /*0000*/ 	.word	0x00000000
	.align		4
        /*0004*/ 	.word	0xffffffff
	.align		4
        /*0008*/ 	.word	0x00000000
	.align		4
        /*000c*/ 	.word	0xfffffffe
	.align		4
        /*0010*/ 	.word	0x00000000
	.align		4
        /*0014*/ 	.word	0xfffffffd
	.align		4
        /*0018*/ 	.word	0x00000000
	.align		4
        /*001c*/ 	.word	0xfffffffc


//--------------------- .text._ZN2k623sgemm_warptiling_kernelILi128ELi128ELi128ELi8ELi8ELi4ELi64ELi64ELi1ELi4ELi64ELi16EEEviiifPfS1_fS1_ --------------------------
	.section	.text._ZN2k623sgemm_warptiling_kernelILi128ELi128ELi128ELi8ELi8ELi4ELi64ELi64ELi1ELi4ELi64ELi16EEEviiifPfS1_fS1_,"ax",@progbits
	.align	128
        .global         _ZN2k623sgemm_warptiling_kernelILi128ELi128ELi128ELi8ELi8ELi4ELi64ELi64ELi1ELi4ELi64ELi16EEEviiifPfS1_fS1_
        .type           _ZN2k623sgemm_warptiling_kernelILi128ELi128ELi128ELi8ELi8ELi4ELi64ELi64ELi1ELi4ELi64ELi16EEEviiifPfS1_fS1_,@function
        .size           _ZN2k623sgemm_warptiling_kernelILi128ELi128ELi128ELi8ELi8ELi4ELi64ELi64ELi1ELi4ELi64ELi16EEEviiifPfS1_fS1_,(.L_x_4 - _ZN2k623sgemm_warptiling_kernelILi128ELi128ELi128ELi8ELi8ELi4ELi64ELi64ELi1ELi4ELi64ELi16EEEviiifPfS1_fS1_)
        .other          _ZN2k623sgemm_warptiling_kernelILi128ELi128ELi128ELi8ELi8ELi4ELi64ELi64ELi1ELi4ELi64ELi16EEEviiifPfS1_fS1_,@"STO_CUDA_ENTRY STV_DEFAULT"
_ZN2k623sgemm_warptiling_kernelILi128ELi128ELi128ELi8ELi8ELi4ELi64ELi64ELi1ELi4ELi64ELi16EEEviiifPfS1_fS1_:
.text._ZN2k623sgemm_warptiling_kernelILi128ELi128ELi128ELi8ELi8ELi4ELi64ELi64ELi1ELi4ELi64ELi16EEEviiifPfS1_fS1_:
[----:B------:R-:W-:Y:S01]  /*0000*/  LDC R1, c[0x0][0x37c] ;  /* 0x0000df00ff017b82 */ /* 0x000fe20000000800 */
[----:B------:R-:W0:Y:S07]  /*0010*/  S2R R143, SR_TID.X ;  /* 0x00000000008f7919 */ /* 0x000e2e0000002100 */
[----:B------:R-:W1:Y:S01]  /*0020*/  S2UR UR10, SR_CTAID.X ;  /* 0x00000000000a79c3 */ /* 0x000e620000002500 */
[----:B------:R-:W2:Y:S01]  /*0030*/  LDCU UR12, c[0x0][0x388] ;  /* 0x00007100ff0c77ac */ /* 0x000ea20008000800 */
[----:B------:R-:W-:Y:S01]  /*0040*/  HFMA2 R144, -RZ, RZ, 0, 0 ;  /* 0x00000000ff907431 */ /* 0x000fe200000001ff */
[----:B------:R-:W-:Y:S01]  /*0050*/  CS2R R46, SRZ ;  /* 0x00000000002e7805 */ /* 0x000fe2000001ff00 */
[----:B------:R-:W-:Y:S01]  /*0060*/  HFMA2 R154, -RZ, RZ, 0, 0 ;  /* 0x00000000ff9a7431 */ /* 0x000fe200000001ff */
[----:B------:R-:W3:Y:S01]  /*0070*/  LDCU UR11, c[0x0][0x384] ;  /* 0x00007080ff0b77ac */ /* 0x000ee20008000800 */
[----:B------:R-:W-:Y:S01]  /*0080*/  HFMA2 R150, -RZ, RZ, 0, 0 ;  /* 0x00000000ff967431 */ /* 0x000fe200000001ff */
[----:B------:R-:W-:Y:S01]  /*0090*/  CS2R R40, SRZ ;  /* 0x0000000000287805 */ /* 0x000fe2000001ff00 */
[----:B------:R-:W4:Y:S01]  /*00a0*/  S2UR UR8, SR_CTAID.Y ;  /* 0x00000000000879c3 */ /* 0x000f220000002600 */
[----:B------:R-:W5:Y:S01]  /*00b0*/  LDCU.128 UR4, c[0x0][0x390] ;  /* 0x00007200ff0477ac */ /* 0x000f620008000c00 */
[----:B------:R-:W-:-:S02]  /*00c0*/  CS2R R38, SRZ ;  /* 0x0000000000267805 */ /* 0x000fc4000001ff00 */
[----:B------:R-:W-:Y:S02]  /*00d0*/  CS2R R42, SRZ ;  /* 0x00000000002a7805 */ /* 0x000fe4000001ff00 */
[----:B------:R-:W-:Y:S02]  /*00e0*/  CS2R R44, SRZ ;  /* 0x00000000002c7805 */ /* 0x000fe4000001ff00 */
[----:B------:R-:W-:Y:S02]  /*00f0*/  CS2R R98, SRZ ;  /* 0x0000000000627805 */ /* 0x000fe4000001ff00 */
[----:B------:R-:W-:Y:S02]  /*0100*/  CS2R R96, SRZ ;  /* 0x0000000000607805 */ /* 0x000fe4000001ff00 */
[----:B------:R-:W-:Y:S02]  /*0110*/  CS2R R94, SRZ ;  /* 0x00000000005e7805 */ /* 0x000fe4000001ff00 */
[----:B------:R-:W-:-:S02]  /*0120*/  CS2R R92, SRZ ;  /* 0x00000000005c7805 */ /* 0x000fc4000001ff00 */
[----:B------:R-:W-:Y:S02]  /*0130*/  CS2R R130, SRZ ;  /* 0x0000000000827805 */ /* 0x000fe4000001ff00 */
[----:B------:R-:W-:Y:S01]  /*0140*/  CS2R R128, SRZ ;  /* 0x0000000000807805 */ /* 0x000fe2000001ff00 */
[----:B--2---:R-:W-:Y:S01]  /*0150*/  UISETP.GE.AND UP0, UPT, UR12, 0x1, UPT ;  /* 0x000000010c00788c */ /* 0x004fe2000bf06270 */
[----:B------:R-:W-:Y:S02]  /*0160*/  CS2R R126, SRZ ;  /* 0x00000000007e7805 */ /* 0x000fe4000001ff00 */
[----:B------:R-:W-:Y:S02]  /*0170*/  CS2R R124, SRZ ;  /* 0x00000000007c7805 */ /* 0x000fe4000001ff00 */
[----:B------:R-:W-:Y:S02]  /*0180*/  CS2R R4, SRZ ;  /* 0x0000000000047805 */ /* 0x000fe4000001ff00 */
[----:B------:R-:W-:Y:S01]  /*0190*/  CS2R R6, SRZ ;  /* 0x0000000000067805 */ /* 0x000fe2000001ff00 */
[----:B-1----:R-:W-:Y:S01]  /*01a0*/  USHF.L.U32 UR10, UR10, 0x7, URZ ;  /* 0x000000070a0a7899 */ /* 0x002fe200080006ff */
[----:B------:R-:W-:-:S02]  /*01b0*/  CS2R R28, SRZ ;  /* 0x00000000001c7805 */ /* 0x000fc4000001ff00 */
[----:B------:R-:W-:Y:S02]  /*01c0*/  CS2R R26, SRZ ;  /* 0x00000000001a7805 */ /* 0x000fe4000001ff00 */
[----:B------:R-:W-:Y:S02]  /*01d0*/  CS2R R30, SRZ ;  /* 0x00000000001e7805 */ /* 0x000fe4000001ff00 */
[----:B------:R-:W-:Y:S02]  /*01e0*/  CS2R R32, SRZ ;  /* 0x0000000000207805 */ /* 0x000fe4000001ff00 */
[----:B------:R-:W-:Y:S02]  /*01f0*/  CS2R R84, SRZ ;  /* 0x0000000000547805 */ /* 0x000fe4000001ff00 */
[----:B------:R-:W-:Y:S02]  /*0200*/  MOV R145, UR10 ;  /* 0x0000000a00917c02 */ /* 0x000fe40008000f00 */
[----:B------:R-:W-:Y:S01]  /*0210*/  CS2R R82, SRZ ;  /* 0x0000000000527805 */ /* 0x000fe2000001ff00 */
[----:B----4-:R-:W-:Y:S01]  /*0220*/  USHF.L.U32 UR8, UR8, 0x7, URZ ;  /* 0x0000000708087899 */ /* 0x010fe200080006ff */
[----:B0-----:R-:W-:-:S02]  /*0230*/  SHF.L.U32 R2, R143, 0x1, RZ ;  /* 0x000000018f027819 */ /* 0x001fc400000006ff */
[----:B------:R-:W-:Y:S02]  /*0240*/  CS2R R80, SRZ ;  /* 0x0000000000507805 */ /* 0x000fe4000001ff00 */
[----:B------:R-:W-:Y:S01]  /*0250*/  LOP3.LUT R0, R143, 0x3c0, RZ, 0xc0, !PT ;  /* 0x000003c08f007812 */ /* 0x000fe200078ec0ff */
[----:B------:R-:W-:Y:S01]  /*0260*/  UIMAD UR9, UR8, UR12, URZ ;  /* 0x0000000c080972a4 */ /* 0x000fe2000f8e02ff */
[----:B------:R-:W-:Y:S02]  /*0270*/  LOP3.LUT R145, R145, 0x40, R2, 0xf8, !PT ;  /* 0x0000004091917812 */ /* 0x000fe400078ef802 */
[----:B------:R-:W-:Y:S02]  /*0280*/  CS2R R2, SRZ ;  /* 0x0000000000027805 */ /* 0x000fe4000001ff00 */
[----:B------:R-:W-:Y:S02]  /*0290*/  IADD3 R0, PT, PT, R0, UR8, RZ ;  /* 0x0000000800007c10 */ /* 0x000fe4000fffe0ff */
[----:B------:R-:W-:-:S02]  /*02a0*/  CS2R R78, SRZ ;  /* 0x00000000004e7805 */ /* 0x000fc4000001ff00 */
[----:B------:R-:W-:Y:S02]  /*02b0*/  CS2R R116, SRZ ;  /* 0x0000000000747805 */ /* 0x000fe4000001ff00 */
[----:B------:R-:W-:Y:S02]  /*02c0*/  CS2R R114, SRZ ;  /* 0x0000000000727805 */ /* 0x000fe4000001ff00 */
[----:B------:R-:W-:Y:S01]  /*02d0*/  CS2R R112, SRZ ;  /* 0x0000000000707805 */ /* 0x000fe2000001ff00 */
[----:B---3--:R-:W-:Y:S02]  /*02e0*/  IMAD R145, R0, UR11, R145 ;  /* 0x0000000b00917c24 */ /* 0x008fe4000f8e0291 */
[----:B------:R-:W-:Y:S01]  /*02f0*/  HFMA2 R0, -RZ, RZ, 0, 0 ;  /* 0x00000000ff007431 */ /* 0x000fe200000001ff */
[----:B------:R-:W-:Y:S02]  /*0300*/  CS2R R110, SRZ ;  /* 0x00000000006e7805 */ /* 0x000fe4000001ff00 */
        /* <DEDUP_REMOVED lines=30> */
[----:B------:R-:W-:-:S02]  /*04f0*/  MOV R146, RZ ;  /* 0x000000ff00927202 */ /* 0x000fc40000000f00 */
[----:B------:R-:W-:Y:S02]  /*0500*/  CS2R R140, SRZ ;  /* 0x00000000008c7805 */ /* 0x000fe4000001ff00 */
[----:B------:R-:W-:Y:S02]  /*0510*/  MOV R142, RZ ;  /* 0x000000ff008e7202 */ /* 0x000fe40000000f00 */
[----:B------:R-:W-:Y:S02]  /*0520*/  CS2R R24, SRZ ;  /* 0x0000000000187805 */ /* 0x000fe4000001ff00 */
[----:B------:R-:W-:Y:S01]  /*0530*/  MOV R152, RZ ;  /* 0x000000ff00987202 */ /* 0x000fe20000000f00 */
[----:B-----5:R-:W-:Y:S01]  /*0540*/  UIMAD.WIDE.U32 UR6, UR10, 0x4, UR6 ;  /* 0x000000040a0678a5 */ /* 0x020fe2000f8e0006 */
[----:B------:R-:W-:Y:S01]  /*0550*/  MOV R148, RZ ;  /* 0x000000ff00947202 */ /* 0x000fe20000000f00 */
[----:B------:R-:W-:Y:S01]  /*0560*/  UIMAD.WIDE.U32 UR4, UR9, 0x4, UR4 ;  /* 0x00000004090478a5 */ /* 0x000fe2000f8e0004 */
[----:B------:R-:W0:Y:S01]  /*0570*/  LDCU.64 UR14, c[0x0][0x358] ;  /* 0x00006b00ff0e77ac */ /* 0x000e220008000a00 */
[----:B------:R-:W-:Y:S10]  /*0580*/  BRA.U !UP0, `(.L_x_0) ;  /* 0x0000000d084c7547 */ /* 0x000ff4000b800000 */
[----:B------:R-:W-:Y:S01]  /*0590*/  MOV R46, RZ ;  /* 0x000000ff002e7202 */ /* 0x000fe20000000f00 */
[----:B------:R-:W-:Y:S01]  /*05a0*/  UMOV UR8, UR4 ;  /* 0x0000000400087c82 */ /* 0x000fe20008000000 */
[----:B------:R-:W-:Y:S01]  /*05b0*/  UMOV UR9, UR5 ;  /* 0x0000000500097c82 */ /* 0x000fe20008000000 */
[----:B------:R-:W-:-:S05]  /*05c0*/  UMOV UR4, URZ ;  /* 0x000000ff00047c82 */ /* 0x000fca0008000000 */
.L_x_2:
[----:B------:R-:W1:Y:S01]  /*05d0*/  S2R R143, SR_TID.X ;  /* 0x00000000008f7919 */ /* 0x000e620000002100 */
[----:B------:R-:W2:Y:S01]  /*05e0*/  LDCU UR13, c[0x0][0x388] ;  /* 0x00007100ff0d77ac */ /* 0x000ea20008000800 */
[----:B------:R-:W-:Y:S01]  /*05f0*/  HFMA2 R48, -RZ, RZ, 0, 2.384185791015625e-07 ;  /* 0x00000004ff307431 */ /* 0x000fe200000001ff */
[----:B------:R-:W-:Y:S01]  /*0600*/  MOV R55, 0x4 ;  /* 0x0000000400377802 */ /* 0x000fe20000000f00 */
[----:B------:R-:W-:Y:S01]  /*0610*/  HFMA2 R57, -RZ, RZ, 0, 2.384185791015625e-07 ;  /* 0x00000004ff397431 */ /* 0x000fe200000001ff */
[----:B------:R-:W3:Y:S01]  /*0620*/  LDCU UR11, c[0x0][0x384] ;  /* 0x00007080ff0b77ac */ /* 0x000ee20008000800 */
[----:B------:R-:W-:Y:S02]  /*0630*/  MOV R61, 0x4 ;  /* 0x00000004003d7802 */ /* 0x000fe40000000f00 */
[----:B--2---:R-:W-:Y:S02]  /*0640*/  MOV R52, UR13 ;  /* 0x0000000d00347c02 */ /* 0x004fe40008000f00 */
[----:B---3--:R-:W-:-:S02]  /*0650*/  MOV R53, UR11 ;  /* 0x0000000b00357c02 */ /* 0x008fc40008000f00 */
[----:B-1----:R-:W-:Y:S02]  /*0660*/  SHF.L.U32 R64, R143, 0x2, RZ ;  /* 0x000000028f407819 */ /* 0x002fe400000006ff */
[--C-:B------:R-:W-:Y:S02]  /*0670*/  SHF.R.U32.HI R66, RZ, 0x1, R143.reuse ;  /* 0x00000001ff427819 */ /* 0x100fe4000001168f */
[C---:B------:R-:W-:Y:S02]  /*0680*/  LOP3.LUT R49, R64.reuse, 0x4, RZ, 0xc0, !PT ;  /* 0x0000000440317812 */ /* 0x040fe400078ec0ff */
[----:B------:R-:W-:Y:S02]  /*0690*/  SHF.R.U32.HI R65, RZ, 0x5, R143 ;  /* 0x00000005ff417819 */ /* 0x000fe4000001168f */
[----:B------:R-:W-:Y:S01]  /*06a0*/  LOP3.LUT R50, R64, 0x7c, RZ, 0xc0, !PT ;  /* 0x0000007c40327812 */ /* 0x000fe200078ec0ff */
[----:B------:R-:W-:-:S04]  /*06b0*/  IMAD R49, R66, UR13, R49 ;  /* 0x0000000d42317c24 */ /* 0x000fc8000f8e0231 */
[----:B------:R-:W-:Y:S01]  /*06c0*/  IMAD R56, R65, UR11, R50 ;  /* 0x0000000b41387c24 */ /* 0x000fe2000f8e0232 */
[----:B------:R-:W-:Y:S01]  /*06d0*/  LEA R52, R52, R49, 0x6 ;  /* 0x0000003134347211 */ /* 0x000fe200078e30ff */
[----:B------:R-:W-:-:S03]  /*06e0*/  IMAD.WIDE.U32 R48, R49, R48, UR8 ;  /* 0x0000000831307e25 */ /* 0x000fc6000f8e0030 */
[----:B------:R-:W-:Y:S01]  /*06f0*/  LEA R60, R53, R56, 0x2 ;  /* 0x00000038353c7211 */ /* 0x000fe200078e10ff */
[----:B------:R-:W-:Y:S02]  /*0700*/  IMAD.WIDE.U32 R52, R52, R55, UR8 ;  /* 0x0000000834347e25 */ /* 0x000fe4000f8e0037 */
[----:B0-----:R-:W2:Y:S02]  /*0710*/  LDG.E.128 R48, desc[UR14][R48.64] ;  /* 0x0000000e30307981 */ /* 0x001ea4000c1e1d00 */
[----:B------:R-:W-:Y:S02]  /*0720*/  IMAD.WIDE R56, R56, R57, UR6 ;  /* 0x0000000638387e25 */ /* 0x000fe4000f8e0239 */
[----:B------:R-:W3:Y:S02]  /*0730*/  LDG.E.128 R52, desc[UR14][R52.64] ;  /* 0x0000000e34347981 */ /* 0x000ee4000c1e1d00 */
[----:B------:R-:W-:Y:S02]  /*0740*/  IMAD.WIDE R60, R60, R61, UR6 ;  /* 0x000000063c3c7e25 */ /* 0x000fe4000f8e023d */
[----:B------:R-:W4:Y:S04]  /*0750*/  LDG.E.128 R56, desc[UR14][R56.64] ;  /* 0x0000000e38387981 */ /* 0x000f28000c1e1d00 */
[----:B------:R-:W5:Y:S01]  /*0760*/  LDG.E.128 R60, desc[UR14][R60.64] ;  /* 0x0000000e3c3c7981 */ /* 0x000f62000c1e1d00 */
[----:B------:R-:W0:Y:S01]  /*0770*/  S2UR UR10, SR_CgaCtaId ;  /* 0x00000000000a79c3 */ /* 0x000e220000008800 */
[----:B------:R-:W-:-:S02]  /*0780*/  SHF.L.U32 R66, R66, 0x2, RZ ;  /* 0x0000000242427819 */ /* 0x000fc400000006ff */
[----:B------:R-:W-:Y:S01]  /*0790*/  SHF.L.U32 R67, R143, 0xb, RZ ;  /* 0x0000000b8f437819 */ /* 0x000fe200000006ff */
[----:B------:R-:W-:-:S03]  /*07a0*/  UMOV UR5, 0x400 ;  /* 0x0000040000057882 */ /* 0x000fc60000000000 */
[----:B------:R-:W-:Y:S02]  /*07b0*/  LOP3.LUT R66, R66, 0x800, R67, 0xf8, !PT ;  /* 0x0000080042427812 */ /* 0x000fe400078ef843 */
[----:B------:R-:W-:-:S04]  /*07c0*/  SHF.L.U32 R67, R143, 0x4, RZ ;  /* 0x000000048f437819 */ /* 0x000fc800000006ff */
[----:B------:R-:W-:Y:S01]  /*07d0*/  LOP3.LUT R156, R67, 0x1f0, RZ, 0xc0, !PT ;  /* 0x000001f0439c7812 */ /* 0x000fe200078ec0ff */
[----:B0-----:R-:W-:Y:S02]  /*07e0*/  ULEA UR12, UR10, UR5, 0x18 ;  /* 0x000000050a0c7291 */ /* 0x001fe4000f8ec0ff */
[----:B------:R-:W-:-:S04]  /*07f0*/  UIADD3 UR5, UPT, UPT, UR5, 0x1000, URZ ;  /* 0x0000100005057890 */ /* 0x000fc8000fffe0ff */
[----:B------:R-:W-:Y:S01]  /*0800*/  ULEA UR5, UR10, UR5, 0x18 ;  /* 0x000000050a057291 */ /* 0x000fe2000f8ec0ff */
[C---:B------:R-:W-:Y:S02]  /*0810*/  LEA R156, R65.reuse, R156, 0x9 ;  /* 0x0000009c419c7211 */ /* 0x040fe400078e48ff */
[----:B------:R-:W-:Y:S02]  /*0820*/  LOP3.LUT R65, R65, 0x1, RZ, 0xc0, !PT ;  /* 0x0000000141417812 */ /* 0x000fe400078ec0ff */
[----:B------:R-:W-:Y:S02]  /*0830*/  LOP3.LUT R64, R64, 0xf00, RZ, 0xc0, !PT ;  /* 0x00000f0040407812 */ /* 0x000fe400078ec0ff */
[----:B------:R-:W-:Y:S01]  /*0840*/  MOV R147, UR5 ;  /* 0x0000000500937c02 */ /* 0x000fe20008000f00 */
[----:B--2---:R-:W-:Y:S04]  /*0850*/  STS [R66+UR12], R48 ;  /* 0x0000003042007988 */ /* 0x004fe8000800080c */
[----:B------:R0:W-:Y:S04]  /*0860*/  STS [R66+UR12+0x200], R49 ;  /* 0x0002003142007988 */ /* 0x0001e8000800080c */
[----:B------:R1:W-:Y:S04]  /*0870*/  STS [R66+UR12+0x400], R50 ;  /* 0x0004003242007988 */ /* 0x0003e8000800080c */
[----:B------:R1:W-:Y:S04]  /*0880*/  STS [R66+UR12+0x600], R51 ;  /* 0x0006003342007988 */ /* 0x0003e8000800080c */
[----:B---3--:R1:W-:Y:S04]  /*0890*/  STS [R66+UR12+0x100], R52 ;  /* 0x0001003442007988 */ /* 0x0083e8000800080c */
[----:B------:R1:W-:Y:S04]  /*08a0*/  STS [R66+UR12+0x300], R53 ;  /* 0x0003003542007988 */ /* 0x0003e8000800080c */
[----:B------:R1:W-:Y:S04]  /*08b0*/  STS [R66+UR12+0x500], R54 ;  /* 0x0005003642007988 */ /* 0x0003e8000800080c */
[----:B------:R1:W-:Y:S04]  /*08c0*/  STS [R66+UR12+0x700], R55 ;  /* 0x0007003742007988 */ /* 0x0003e8000800080c */
[----:B----4-:R1:W-:Y:S04]  /*08d0*/  STS.128 [R156+UR5], R56 ;  /* 0x000000389c007988 */ /* 0x0103e80008000c05 */
[----:B-----5:R1:W-:Y:S01]  /*08e0*/  STS.128 [R156+UR5+0x800], R60 ;  /* 0x0008003c9c007988 */ /* 0x0203e20008000c05 */
[----:B0-----:R-:W-:-:S02]  /*08f0*/  LOP3.LUT R49, R143, 0xffff, RZ, 0xc0, !PT ;  /* 0x0000ffff8f317812 */ /* 0x001fc400078ec0ff */
[----:B------:R-:W-:Y:S02]  /*0900*/  SHF.L.U32 R48, R143, 0x4, RZ ;  /* 0x000000048f307819 */ /* 0x000fe400000006ff */
[----:B------:R-:W-:Y:S02]  /*0910*/  SHF.R.U32.HI R49, RZ, 0x2, R49 ;  /* 0x00000002ff317819 */ /* 0x000fe40000011631 */
[----:B------:R-:W-:Y:S02]  /*0920*/  LOP3.LUT R48, R48, 0x30, RZ, 0xe2, !PT ;  /* 0x0000003030307812 */ /* 0x000fe400078ee2ff */
[----:B------:R-:W-:Y:S02]  /*0930*/  LOP3.LUT R49, R49, 0x7, RZ, 0xc0, !PT ;  /* 0x0000000731317812 */ /* 0x000fe400078ec0ff */
[----:B------:R-:W-:Y:S02]  /*0940*/  LEA R48, R65, R48, 0x8 ;  /* 0x0000003041307211 */ /* 0x000fe400078e40ff */
[----:B------:R-:W-:-:S02]  /*0950*/  LEA R49, R49, R64, 0x5 ;  /* 0x0000004031317211 */ /* 0x000fc400078e28ff */
[----:B------:R-:W-:Y:S02]  /*0960*/  IADD3 R147, PT, PT, R48, 0x80, R147 ;  /* 0x0000008030937810 */ /* 0x000fe40007ffe093 */
[----:B------:R-:W-:Y:S01]  /*0970*/  IADD3 R149, PT, PT, R49, UR12, RZ ;  /* 0x0000000c31957c10 */ /* 0x000fe2000fffe0ff */
[----:B------:R-:W-:Y:S01]  /*0980*/  UMOV UR5, 0x80 ;  /* 0x0000008000057882 */ /* 0x000fe20000000000 */
[----:B-1----:R-:W-:Y:S06]  /*0990*/  BAR.SYNC.DEFER_BLOCKING 0x0 ;  /* 0x0000000000007b1d */ /* 0x002fec0000010000 */
.L_x_1:
[----:B------:R-:W-:Y:S04]  /*09a0*/  LDS.128 R56, [R149+UR5+-0x80] ;  /* 0xffff800595387984 */ /* 0x000fe80008000c00 */
[----:B------:R-:W0:Y:S04]  /*09b0*/  LDS.128 R64, [R147+-0x80] ;  /* 0xffff800093407984 */ /* 0x000e280000000c00 */
[----:B------:R-:W1:Y:S01]  /*09c0*/  LDS.128 R52, [R149+UR5+-0x70] ;  /* 0xffff900595347984 */ /* 0x000e620008000c00 */
[----:B------:R-:W-:-:S03]  /*09d0*/  UIADD3 UR5, UPT, UPT, UR5, 0x200, URZ ;  /* 0x0000020005057890 */ /* 0x000fc6000fffe0ff */
[----:B------:R-:W2:Y:S01]  /*09e0*/  LDS.128 R48, [R147+-0x40] ;  /* 0xffffc00093307984 */ /* 0x000ea20000000c00 */
[----:B------:R-:W-:-:S03]  /*09f0*/  UISETP.NE.AND UP0, UPT, UR5, 0x1080, UPT ;  /* 0x000010800500788c */ /* 0x000fc6000bf05270 */
[----:B------:R-:W3:Y:S01]  /*0a00*/  LDS.128 R60, [R147] ;  /* 0x00000000933c7984 */ /* 0x000ee20000000c00 */
[-C--:B0-----:R-:W-:Y:S01]  /*0a10*/  FFMA R135, R56, R64.reuse, R135 ;  /* 0x0000004038877223 */ /* 0x081fe20000000087 */
[-C--:B------:R-:W-:Y:S01]  /*0a20*/  FFMA R148, R57, R64.reuse, R148 ;  /* 0x0000004039947223 */ /* 0x080fe20000000094 */
[-C--:B------:R-:W-:Y:S01]  /*0a30*/  FFMA R127, R58, R64.reuse, R127 ;  /* 0x000000403a7f7223 */ /* 0x080fe2000000007f */
[-C--:B------:R-:W-:Y:S01]  /*0a40*/  FFMA R140, R59, R64.reuse, R140 ;  /* 0x000000403b8c7223 */ /* 0x080fe2000000008c */
[-C--:B-1----:R-:W-:Y:S01]  /*0a50*/  FFMA R119, R52, R64.reuse, R119 ;  /* 0x0000004034777223 */ /* 0x082fe20000000077 */
[-C--:B------:R-:W-:Y:S01]  /*0a60*/  FFMA R132, R53, R64.reuse, R132 ;  /* 0x0000004035847223 */ /* 0x080fe20000000084 */
[-C--:B------:R-:W-:Y:S01]  /*0a70*/  FFMA R111, R54, R64.reuse, R111 ;  /* 0x00000040366f7223 */ /* 0x080fe2000000006f */
[----:B------:R-:W-:Y:S01]  /*0a80*/  FFMA R124, R55, R64, R124 ;  /* 0x00000040377c7223 */ /* 0x000fe2000000007c */
[-C--:B------:R-:W-:Y:S01]  /*0a90*/  FFMA R137, R56, R65.reuse, R137 ;  /* 0x0000004138897223 */ /* 0x080fe20000000089 */
[-C--:B------:R-:W-:Y:S01]  /*0aa0*/  FFMA R150, R57, R65.reuse, R150 ;  /* 0x0000004139967223 */ /* 0x080fe20000000096 */
[-C--:B------:R-:W-:Y:S01]  /*0ab0*/  FFMA R129, R58, R65.reuse, R129 ;  /* 0x000000413a817223 */ /* 0x080fe20000000081 */
[-C--:B------:R-:W-:Y:S01]  /*0ac0*/  FFMA R142, R59, R65.reuse, R142 ;  /* 0x000000413b8e7223 */ /* 0x080fe2000000008e */
[-C--:B------:R-:W-:Y:S01]  /*0ad0*/  FFMA R121, R52, R65.reuse, R121 ;  /* 0x0000004134797223 */ /* 0x080fe20000000079 */
        /* <DEDUP_REMOVED lines=19> */
[-C--:B--2---:R-:W-:Y:S01]  /*0c10*/  FFMA R103, R56, R48.reuse, R103 ;  /* 0x0000003038677223 */ /* 0x084fe20000000067 */
[----:B------:R-:W0:Y:S01]  /*0c20*/  LDS.128 R64, [R147+0x40] ;  /* 0x0000400093407984 */ /* 0x000e220000000c00 */
        /* <DEDUP_REMOVED lines=31> */
[-C--:B---3--:R-:W-:Y:S01]  /*0e20*/  FFMA R71, R56, R60.reuse, R71 ;  /* 0x0000003c38477223 */ /* 0x088fe20000000047 */
        /* <DEDUP_REMOVED lines=31> */
[C---:B0-----:R-:W-:Y:S01]  /*1020*/  FFMA R25, R56.reuse, R64, R25 ;  /* 0x0000004038197223 */ /* 0x041fe20000000019 */
[C---:B------:R-:W-:Y:S01]  /*1030*/  FFMA R36, R56.reuse, R65, R36 ;  /* 0x0000004138247223 */ /* 0x040fe20000000024 */
[C---:B------:R-:W-:Y:S01]  /*1040*/  FFMA R23, R56.reuse, R66, R23 ;  /* 0x0000004238177223 */ /* 0x040fe20000000017 */
[----:B------:R-:W-:Y:S01]  /*1050*/  FFMA R34, R56, R67, R34 ;  /* 0x0000004338227223 */ /* 0x000fe20000000022 */
[C---:B------:R-:W-:Y:S01]  /*1060*/  FFMA R32, R57.reuse, R64, R32 ;  /* 0x0000004039207223 */ /* 0x040fe20000000020 */
        /* <DEDUP_REMOVED lines=27> */
[----:B------:R-:W-:Y:S01]  /*1220*/  IADD3 R147, PT, PT, R147, 0x200, RZ ;  /* 0x0000020093937810 */ /* 0x000fe20007ffe0ff */
[----:B------:R-:W-:Y:S06]  /*1230*/  BRA.U UP0, `(.L_x_1) ;  /* 0xfffffff500d87547 */ /* 0x000fec000b83ffff */
[----:B------:R-:W-:Y:S01]  /*1240*/  BAR.SYNC.DEFER_BLOCKING 0x0 ;  /* 0x0000000000007b1d */ /* 0x000fe20000010000 */
[----:B------:R-:W-:Y:S02]  /*1250*/  UIADD3 UR8, UP0, UPT, UR8, 0x20, URZ ;  /* 0x0000002008087890 */ /* 0x000fe4000ff1e0ff */
[----:B------:R-:W-:Y:S02]  /*1260*/  UIADD3 UR4, UPT, UPT, UR4, 0x8, URZ ;  /* 0x0000000804047890 */ /* 0x000fe4000fffe0ff */
[----:B------:R-:W-:Y:S02]  /*1270*/  UIADD3.X UR9, UPT, UPT, URZ, UR9, URZ, UP0, !UPT ;  /* 0x00000009ff097290 */ /* 0x000fe400087fe4ff */
[----:B------:R-:W-:Y:S02]  /*1280*/  UISETP.GE.AND UP0, UPT, UR4, UR13, UPT ;  /* 0x0000000d0400728c */ /* 0x000fe4000bf06270 */
[----:B------:R-:W-:-:S04]  /*1290*/  USHF.L.U32 UR5, UR11, 0x3, URZ ;  /* 0x000000030b057899 */ /* 0x000fc800080006ff */
[----:B------:R-:W-:-:S03]  /*12a0*/  UIMAD.WIDE UR6, UR5, 0x4, UR6 ;  /* 0x00000004050678a5 */ /* 0x000fc6000f8e0206 */
[----:B------:R-:W-:Y:S09]  /*12b0*/  BRA.U !UP0, `(.L_x_2) ;  /* 0xfffffff108c47547 */ /* 0x000ff2000b83ffff */
.L_x_0:
[C---:B------:R-:W-:Y:S01]  /*12c0*/  SHF.L.U32 R48, R143.reuse, 0x1, RZ ;  /* 0x000000018f307819 */ /* 0x040fe200000006ff */
[----:B------:R-:W1:Y:S01]  /*12d0*/  LDCU.64 UR4, c[0x0][0x3a8] ;  /* 0x00007500ff0477ac */ /* 0x000e620008000a00 */
[----:B------:R-:W-:Y:S02]  /*12e0*/  SHF.L.U32 R49, R143, 0x2, RZ ;  /* 0x000000028f317819 */ /* 0x000fe400000006ff */
[----:B------:R-:W-:Y:S01]  /*12f0*/  LOP3.LUT R48, R48, 0x38, RZ, 0xc0, !PT ;  /* 0x0000003830307812 */ /* 0x000fe200078ec0ff */
[----:B------:R-:W2:Y:S01]  /*1300*/  LDCU UR6, c[0x0][0x3a0] ;  /* 0x00007400ff0677ac */ /* 0x000ea20008000800 */
[----:B------:R-:W-:-:S03]  /*1310*/  LOP3.LUT R49, R49, 0xc, RZ, 0xc0, !PT ;  /* 0x0000000c31317812 */ /* 0x000fc600078ec0ff */
[----:B------:R-:W-:-:S05]  /*1320*/  IMAD R48, R48, UR11, RZ ;  /* 0x0000000b30307c24 */ /* 0x000fca000f8e02ff */
[--C-:B------:R-:W-:Y:S02]  /*1330*/  IADD3 R49, P0, P1, R49, R145, R48.reuse ;  /* 0x0000009131317210 */ /* 0x100fe4000791e030 */
[----:B------:R-:W-:-:S04]  /*1340*/  SHF.R.S32.HI R48, RZ, 0x1f, R48 ;  /* 0x0000001fff307819 */ /* 0x000fc80000011430 */
[----:B------:R-:W-:Y:S02]  /*1350*/  IADD3.X R48, PT, PT, RZ, RZ, R48, P0, P1 ;  /* 0x000000ffff307210 */ /* 0x000fe400007e2430 */
[----:B-1----:R-:W-:-:S04]  /*1360*/  LEA R56, P0, R49, UR4, 0x2 ;  /* 0x0000000431387c11 */ /* 0x002fc8000f8010ff */
[----:B------:R-:W-:Y:S01]  /*1370*/  LEA.HI.X R57, R49, UR5, R48, 0x2, P0 ;  /* 0x0000000531397c11 */ /* 0x000fe200080f1430 */
[----:B------:R-:W1:Y:S04]  /*1380*/  LDCU UR5, c[0x0][0x38c] ;  /* 0x00007180ff0577ac */ /* 0x000e680008000800 */
[----:B0-----:R-:W2:Y:S01]  /*1390*/  LDG.E.128 R48, desc[UR14][R56.64] ;  /* 0x0000000e38307981 */ /* 0x001ea2000c1e1d00 */
[----:B------:R-:W-:-:S05]  /*13a0*/  MOV R59, UR11 ;  /* 0x0000000b003b7c02 */ /* 0x000fca0008000f00 */
[----:B------:R-:W-:-:S04]  /*13b0*/  IMAD.WIDE R58, R59, 0x4, R56 ;  /* 0x000000043b3a7825 */ /* 0x000fc800078e0238 */
[----:B-1----:R-:W-:Y:S01]  /*13c0*/  FMUL R135, R135, UR5 ;  /* 0x0000000587877c20 */ /* 0x002fe20008400000 */
[----:B------:R-:W-:Y:S01]  /*13d0*/  FMUL R52, R137, UR5 ;  /* 0x0000000589347c20 */ /* 0x000fe20008400000 */
[----:B------:R-:W-:Y:S01]  /*13e0*/  FMUL R139, R139, UR5 ;  /* 0x000000058b8b7c20 */ /* 0x000fe20008400000 */
[----:B------:R-:W-:Y:S01]  /*13f0*/  FMUL R54, R141, UR5 ;  /* 0x000000058d367c20 */ /* 0x000fe20008400000 */
[----:B--2---:R-:W-:Y:S01]  /*1400*/  FFMA R48, R48, UR6, R135 ;  /* 0x0000000630307c23 */ /* 0x004fe20008000087 */
[----:B------:R-:W-:Y:S01]  /*1410*/  FFMA R49, R49, UR6, R52 ;  /* 0x0000000631317c23 */ /* 0x000fe20008000034 */
[----:B------:R-:W-:Y:S01]  /*1420*/  FFMA R50, R50, UR6, R139 ;  /* 0x0000000632327c23 */ /* 0x000fe2000800008b */
[----:B------:R-:W-:-:S05]  /*1430*/  FFMA R51, R51, UR6, R54 ;  /* 0x0000000633337c23 */ /* 0x000fca0008000036 */
[----:B------:R0:W-:Y:S04]  /*1440*/  STG.E.128 desc[UR14][R56.64], R48 ;  /* 0x0000003038007986 */ /* 0x0001e8000c101d0e */
[----:B------:R-:W2:Y:S01]  /*1450*/  LDG.E.128 R52, desc[UR14][R58.64] ;  /* 0x0000000e3a347981 */ /* 0x000ea2000c1e1d00 */
[----:B------:R-:W-:Y:S01]  /*1460*/  USHF.L.U32 UR4, UR11, 0x1, URZ ;  /* 0x000000010b047899 */ /* 0x000fe200080006ff */
[----:B------:R-:W-:Y:S01]  /*1470*/  FMUL R61, R148, UR5 ;  /* 0x00000005943d7c20 */ /* 0x000fe20008400000 */
[----:B------:R-:W-:Y:S01]  /*1480*/  FMUL R150, R150, UR5 ;  /* 0x0000000596967c20 */ /* 0x000fe20008400000 */
[----:B------:R-:W-:Y:S01]  /*1490*/  FMUL R63, R152, UR5 ;  /* 0x00000005983f7c20 */ /* 0x000fe20008400000 */
[----:B------:R-:W-:Y:S02]  /*14a0*/  FMUL R154, R154, UR5 ;  /* 0x000000059a9a7c20 */ /* 0x000fe40008400000 */
[----:B------:R-:W-:Y:S01]  /*14b0*/  MOV R65, UR4 ;  /* 0x0000000400417c02 */ /* 0x000fe20008000f00 */
[----:B--2---:R-:W-:Y:S01]  /*14c0*/  FFMA R52, R52, UR6, R61 ;  /* 0x0000000634347c23 */ /* 0x004fe2000800003d */
[----:B------:R-:W-:Y:S01]  /*14d0*/  FFMA R53, R53, UR6, R150 ;  /* 0x0000000635357c23 */ /* 0x000fe20008000096 */
[----:B------:R-:W-:Y:S01]  /*14e0*/  FFMA R54, R54, UR6, R63 ;  /* 0x0000000636367c23 */ /* 0x000fe2000800003f */
[----:B------:R-:W-:Y:S01]  /*14f0*/  FFMA R55, R55, UR6, R154 ;  /* 0x0000000637377c23 */ /* 0x000fe2000800009a */
[----:B------:R-:W-:-:S04]  /*1500*/  IMAD.WIDE R60, R65, 0x4, R56 ;  /* 0x00000004413c7825 */ /* 0x000fc800078e0238 */
[----:B------:R1:W-:Y:S04]  /*1510*/  STG.E.128 desc[UR14][R58.64], R52 ;  /* 0x000000343a007986 */ /* 0x0003e8000c101d0e */
[----:B0-----:R-:W2:Y:S01]  /*1520*/  LDG.E.128 R48, desc[UR14][R60.64] ;  /* 0x0000000e3c307981 */ /* 0x001ea2000c1e1d00 */
[----:B------:R-:W-:Y:S01]  /*1530*/  UIMAD UR4, UR11, 0x3, URZ ;  /* 0x000000030b0478a4 */ /* 0x000fe2000f8e02ff */
        /* <DEDUP_REMOVED lines=11> */
[----:B-1----:R-:W2:Y:S01]  /*15f0*/  LDG.E.128 R52, desc[UR14][R62.64] ;  /* 0x0000000e3e347981 */ /* 0x002ea2000c1e1d00 */
        /* <DEDUP_REMOVED lines=26> */
[----:B------:R-:W-:Y:S01]  /*17a0*/  UIMAD UR4, UR11, 0x6, URZ ;  /* 0x000000060b0478a4 */ /* 0x000fe2000f8e02ff */
[----:B------:R-:W-:Y:S01]  /*17b0*/  FMUL R119, R132, UR5 ;  /* 0x0000000584777c20 */ /* 0x000fe20008400000 */
[----:B------:R-:W-:Y:S01]  /*17c0*/  FMUL R134, R134, UR5 ;  /* 0x0000000586867c20 */ /* 0x000fe20008400000 */
[----:B------:R-:W-:Y:S01]  /*17d0*/  FMUL R121, R136, UR5 ;  /* 0x0000000588797c20 */ /* 0x000fe20008400000 */
[----:B------:R-:W-:Y:S02]  /*17e0*/  FMUL R138, R138, UR5 ;  /* 0x000000058a8a7c20 */ /* 0x000fe40008400000 */
[----:B------:R-:W-:-:S05]  /*17f0*/  MOV R133, UR4 ;  /* 0x0000000400857c02 */ /* 0x000fca0008000f00 */
[----:B------:R-:W-:-:S04]  /*1800*/  IMAD.WIDE R132, R133, 0x4, R56 ;  /* 0x0000000485847825 */ /* 0x000fc800078e0238 */
[----:B--2---:R-:W-:Y:S01]  /*1810*/  FFMA R52, R52, UR6, R119 ;  /* 0x0000000634347c23 */ /* 0x004fe20008000077 */
[----:B------:R-:W-:Y:S01]  /*1820*/  FFMA R53, R53, UR6, R134 ;  /* 0x0000000635357c23 */ /* 0x000fe20008000086 */
[----:B------:R-:W-:Y:S01]  /*1830*/  FFMA R54, R54, UR6, R121 ;  /* 0x0000000636367c23 */ /* 0x000fe20008000079 */
[----:B------:R-:W-:-:S05]  /*1840*/  FFMA R55, R55, UR6, R138 ;  /* 0x0000000637377c23 */ /* 0x000fca000800008a */
        /* <DEDUP_REMOVED lines=15> */
[----:B------:R-:W-:Y:S01]  /*1940*/  FMUL R111, R124, UR5 ;  /* 0x000000057c6f7c20 */ /* 0x000fe20008400000 */
        /* <DEDUP_REMOVED lines=8> */
[----:B0-----:R-:W2:Y:S01]  /*19d0*/  LDG.E.128 R48, desc[UR14][R56.64+0x40] ;  /* 0x0000400e38307981 */ /* 0x001ea2000c1e1d00 */
        /* <DEDUP_REMOVED lines=148> */
[----:B------:R-:W-:Y:S04]  /*2320*/  STG.E.128 desc[UR14][R132.64+0x80], R48 ;  /* 0x0000803084007986 */ /* 0x000fe8000c101d0e */
        /* <DEDUP_REMOVED lines=10> */
[----:B------:R-:W2:Y:S01]  /*23d0*/  LDG.E.128 R40, desc[UR14][R56.64+0xc0] ;  /* 0x0000c00e38287981 */ /* 0x000ea2000c1e1d00 */
        /* <DEDUP_REMOVED lines=78> */
[----:B------:R-:W-:Y:S01]  /*28c0*/  STG.E.128 desc[UR14][R134.64+0xc0], R4 ;  /* 0x0000c00486007986 */ /* 0x000fe2000c101d0e */
[----:B------:R-:W-:Y:S05]  /*28d0*/  EXIT ;  /* 0x000000000000794d */ /* 0x000fea0003800000 */
.L_x_3:
[----:B------:R-:W-:-:S00]  /*28e0*/  BRA `(.L_x_3) ;  /* 0xfffffffc00fc7947 */ /* 0x000fc0000383ffff */
[----:B------:R-:W-:-:S00]  /*28f0*/  NOP ;  /* 0x0000000000007918 */ /* 0x000fc00000000000 */
        /* <DEDUP_REMOVED lines=8> */
.L_x_4:


//--------------------- .nv.shared._ZN2k623sgemm_warptiling_kernelILi128ELi128ELi128ELi8ELi8ELi4ELi64ELi64ELi1ELi4ELi64ELi16EEEviiifPfS1_fS1_ --------------------------
	.section	.nv.shared._ZN2k623sgemm_warptiling_kernelILi128ELi128ELi128ELi8ELi8ELi4ELi64ELi64ELi1ELi4ELi64ELi16EEEviiifPfS1_fS1_,"aw",@nobits
	.sectionflags	@""
	.align	4
.nv.shared._ZN2k623sgemm_warptiling_kernelILi128ELi128ELi128ELi8ELi8ELi4ELi64ELi64ELi1ELi4ELi64ELi16EEEviiifPfS1_fS1_:
	.zero		9216


//--------------------- .nv.shared.reserved.0     --------------------------
	.section	.nv.shared.reserved.0,"aw",@nobits
	.weak		__nv_reservedSMEM_offset_0_alias
	.size		__nv_reservedSMEM_offset_0_alias, 0, 64
	.other		__nv_reservedSMEM_offset_0_alias,@"STO_CUDA_RESERVED_SHARED STV_DEFAULT"
__nv_reservedSMEM_offset_0_alias:
	.zero		0
	.zero		64


//--------------------- .nv.constant0._ZN2k623sgemm_warptiling_kernelILi128ELi128ELi128ELi8ELi8ELi4ELi64ELi64ELi1ELi4ELi64ELi16EEEviiifPfS1_fS1_ --------------------------
	.section	.nv.constant0._ZN2k623sgemm_warptiling_kernelILi128ELi128ELi128ELi8ELi8ELi4ELi64ELi64ELi1ELi4ELi64ELi16EEEviiifPfS1_fS1_,"a",@progbits
	.sectionflags	@""
	.align	4
.nv.constant0._ZN2k623sgemm_warptiling_kernelILi128ELi128ELi128ELi8ELi8ELi4ELi64ELi64ELi1ELi4ELi64ELi16EEEviiifPfS1_fS1_:
	.zero		944


//--------------------- SYMBOLS --------------------------

	.type		.nv.reservedSmem.offset0,@object
	.size		.nv.reservedSmem.offset0,0x4
	.type		.nv.reservedSmem.cap,@object
	.size		.nv.reservedSmem.cap,0x4
